//
// Generated by NVIDIA NVVM Compiler
//
// Compiler Build ID: CL-36424714
// Cuda compilation tools, release 13.0, V13.0.88
// Based on NVVM 20.0.0
//

.version 9.0
.target sm_100
.address_size 64

	// .globl	xor_assign_u8

.visible .entry xor_assign_u8(
	.param .u64 .ptr .align 1 xor_assign_u8_param_0,
	.param .u64 .ptr .align 1 xor_assign_u8_param_1,
	.param .u64 xor_assign_u8_param_2
)
{
	.reg .pred 	%p<2>;
	.reg .b16 	%rs<4>;
	.reg .b32 	%r<5>;
	.reg .b64 	%rd<9>;

	ld.param.u64 	%rd2, [xor_assign_u8_param_0];
	ld.param.u64 	%rd3, [xor_assign_u8_param_1];
	ld.param.u64 	%rd4, [xor_assign_u8_param_2];
	mov.u32 	%r1, %ctaid.x;
	mov.u32 	%r2, %ntid.x;
	mov.u32 	%r3, %tid.x;
	mad.lo.s32 	%r4, %r1, %r2, %r3;
	cvt.u64.u32 	%rd1, %r4;
	setp.le.u64 	%p1, %rd4, %rd1;
	@%p1 bra 	$L__BB0_2;
	cvta.to.global.u64 	%rd5, %rd3;
	cvta.to.global.u64 	%rd6, %rd2;
	add.s64 	%rd7, %rd5, %rd1;
	ld.global.u8 	%rs1, [%rd7];
	add.s64 	%rd8, %rd6, %rd1;
	ld.global.u8 	%rs2, [%rd8];
	xor.b16  	%rs3, %rs2, %rs1;
	st.global.u8 	[%rd8], %rs3;
$L__BB0_2:
	ret;

}
	// .globl	matmul_correct_and_reduce
.visible .entry matmul_correct_and_reduce(
	.param .u64 .ptr .align 1 matmul_correct_and_reduce_param_0,
	.param .u64 .ptr .align 1 matmul_correct_and_reduce_param_1,
	.param .u64 .ptr .align 1 matmul_correct_and_reduce_param_2,
	.param .u64 .ptr .align 1 matmul_correct_and_reduce_param_3,
	.param .u64 .ptr .align 1 matmul_correct_and_reduce_param_4,
	.param .u64 .ptr .align 1 matmul_correct_and_reduce_param_5,
	.param .u64 matmul_correct_and_reduce_param_6,
	.param .u64 matmul_correct_and_reduce_param_7,
	.param .u64 matmul_correct_and_reduce_param_8,
	.param .u16 matmul_correct_and_reduce_param_9,
	.param .u64 .ptr .align 1 matmul_correct_and_reduce_param_10,
	.param .u64 .ptr .align 1 matmul_correct_and_reduce_param_11
)
{
	.reg .pred 	%p<3>;
	.reg .b16 	%rs<7>;
	.reg .b32 	%r<22>;
	.reg .b64 	%rd<44>;

	ld.param.u64 	%rd8, [matmul_correct_and_reduce_param_0];
	ld.param.u64 	%rd9, [matmul_correct_and_reduce_param_1];
	ld.param.u64 	%rd10, [matmul_correct_and_reduce_param_2];
	ld.param.u64 	%rd11, [matmul_correct_and_reduce_param_3];
	ld.param.u64 	%rd12, [matmul_correct_and_reduce_param_4];
	ld.param.u64 	%rd13, [matmul_correct_and_reduce_param_5];
	ld.param.u64 	%rd14, [matmul_correct_and_reduce_param_6];
	ld.param.u64 	%rd18, [matmul_correct_and_reduce_param_7];
	ld.param.u64 	%rd15, [matmul_correct_and_reduce_param_8];
	ld.param.u16 	%rs1, [matmul_correct_and_reduce_param_9];
	ld.param.u64 	%rd16, [matmul_correct_and_reduce_param_10];
	ld.param.u64 	%rd17, [matmul_correct_and_reduce_param_11];
	mov.u32 	%r1, %ctaid.x;
	mov.u32 	%r2, %ntid.x;
	mov.u32 	%r3, %tid.x;
	mad.lo.s32 	%r4, %r1, %r2, %r3;
	cvt.u64.u32 	%rd1, %r4;
	setp.le.u64 	%p1, %rd18, %rd1;
	@%p1 bra 	$L__BB1_5;
	and.b64  	%rd19, %rd14, -4294967296;
	setp.ne.s64 	%p2, %rd19, 0;
	@%p2 bra 	$L__BB1_3;
	cvt.u32.u64 	%r5, %rd14;
	cvt.u32.u64 	%r6, %rd1;
	div.u32 	%r7, %r6, %r5;
	mul.lo.s32 	%r8, %r7, %r5;
	sub.s32 	%r9, %r6, %r8;
	cvt.u64.u32 	%rd42, %r7;
	cvt.u64.u32 	%rd43, %r9;
	bra.uni 	$L__BB1_4;
$L__BB1_3:
	div.u64 	%rd42, %rd1, %rd14;
	mul.lo.s64 	%rd20, %rd42, %rd14;
	sub.s64 	%rd43, %rd1, %rd20;
$L__BB1_4:
	add.s64 	%rd21, %rd43, %rd15;
	cvta.to.global.u64 	%rd22, %rd10;
	shl.b64 	%rd23, %rd21, 2;
	add.s64 	%rd24, %rd22, %rd23;
	ld.global.u32 	%r10, [%rd24];
	cvta.to.global.u64 	%rd25, %rd12;
	shl.b64 	%rd26, %rd42, 2;
	add.s64 	%rd27, %rd25, %rd26;
	ld.global.u32 	%r11, [%rd27];
	add.s32 	%r12, %r11, %r10;
	cvta.to.global.u64 	%rd28, %rd11;
	add.s64 	%rd29, %rd28, %rd23;
	ld.global.u32 	%r13, [%rd29];
	cvta.to.global.u64 	%rd30, %rd13;
	add.s64 	%rd31, %rd30, %rd26;
	ld.global.u32 	%r14, [%rd31];
	cvta.to.global.u64 	%rd32, %rd8;
	shl.b64 	%rd33, %rd1, 2;
	add.s64 	%rd34, %rd32, %rd33;
	ld.global.u32 	%r15, [%rd34];
	shl.b32 	%r16, %r12, 7;
	add.s32 	%r17, %r15, %r16;
	add.s32 	%r18, %r12, %r13;
	add.s32 	%r19, %r18, %r14;
	shl.b32 	%r20, %r19, 15;
	add.s32 	%r21, %r17, %r20;
	cvta.to.global.u64 	%rd35, %rd16;
	shl.b64 	%rd36, %rd1, 1;
	add.s64 	%rd37, %rd35, %rd36;
	ld.global.u16 	%rs2, [%rd37];
	cvta.to.global.u64 	%rd38, %rd17;
	add.s64 	%rd39, %rd38, %rd36;
	ld.global.u16 	%rs3, [%rd39];
	cvt.u16.u32 	%rs4, %r21;
	sub.s16 	%rs5, %rs2, %rs3;
	mad.lo.s16 	%rs6, %rs1, %rs4, %rs5;
	cvta.to.global.u64 	%rd40, %rd9;
	add.s64 	%rd41, %rd40, %rd36;
	st.global.u16 	[%rd41], %rs6;
$L__BB1_5:
	ret;

}
	// .globl	openResults
.visible .entry openResults(
	.param .u64 .ptr .align 1 openResults_param_0,
	.param .u64 .ptr .align 1 openResults_param_1,
	.param .u64 .ptr .align 1 openResults_param_2,
	.param .u64 .ptr .align 1 openResults_param_3,
	.param .u64 openResults_param_4,
	.param .u64 openResults_param_5,
	.param .u64 openResults_param_6,
	.param .u64 openResults_param_7,
	.param .u64 openResults_param_8,
	.param .u64 openResults_param_9
)
{
	.reg .pred 	%p<27>;
	.reg .b32 	%r<68>;
	.reg .b64 	%rd<138>;

	ld.param.u64 	%rd35, [openResults_param_0];
	ld.param.u64 	%rd36, [openResults_param_1];
	ld.param.u64 	%rd37, [openResults_param_2];
	ld.param.u64 	%rd43, [openResults_param_3];
	ld.param.u64 	%rd38, [openResults_param_4];
	ld.param.u64 	%rd39, [openResults_param_5];
	ld.param.u64 	%rd40, [openResults_param_6];
	ld.param.u64 	%rd44, [openResults_param_7];
	ld.param.u64 	%rd41, [openResults_param_8];
	ld.param.u64 	%rd42, [openResults_param_9];
	cvta.to.global.u64 	%rd1, %rd43;
	mov.u32 	%r3, %ctaid.x;
	mov.u32 	%r4, %ntid.x;
	mov.u32 	%r5, %tid.x;
	mad.lo.s32 	%r6, %r3, %r4, %r5;
	cvt.u64.u32 	%rd2, %r6;
	setp.le.u64 	%p1, %rd44, %rd2;
	@%p1 bra 	$L__BB2_23;
	cvta.to.global.u64 	%rd46, %rd35;
	cvta.to.global.u64 	%rd47, %rd36;
	cvta.to.global.u64 	%rd48, %rd37;
	shl.b64 	%rd49, %rd2, 3;
	add.s64 	%rd50, %rd46, %rd49;
	ld.global.u64 	%rd51, [%rd50];
	add.s64 	%rd52, %rd47, %rd49;
	ld.global.u64 	%rd53, [%rd52];
	xor.b64  	%rd54, %rd53, %rd51;
	add.s64 	%rd55, %rd48, %rd49;
	ld.global.u64 	%rd56, [%rd55];
	xor.b64  	%rd3, %rd54, %rd56;
	shl.b64 	%rd4, %rd2, 6;
	mov.b32 	%r67, 0;
	mov.b64 	%rd129, 3;
	cvt.u32.u64 	%r8, %rd38;
$L__BB2_2:
	add.s64 	%rd6, %rd4, %rd129;
	add.s64 	%rd7, %rd6, -3;
	or.b64  	%rd57, %rd7, %rd38;
	and.b64  	%rd58, %rd57, -4294967296;
	setp.ne.s64 	%p2, %rd58, 0;
	@%p2 bra 	$L__BB2_4;
	cvt.u32.u64 	%r9, %rd7;
	div.u32 	%r10, %r9, %r8;
	mul.lo.s32 	%r11, %r10, %r8;
	sub.s32 	%r12, %r9, %r11;
	cvt.u64.u32 	%rd130, %r10;
	cvt.u64.u32 	%rd131, %r12;
	bra.uni 	$L__BB2_5;
$L__BB2_4:
	div.u64 	%rd130, %rd7, %rd38;
	mul.lo.s64 	%rd59, %rd130, %rd38;
	sub.s64 	%rd131, %rd7, %rd59;
$L__BB2_5:
	and.b64  	%rd60, %rd130, 4294967295;
	setp.ge.u64 	%p3, %rd60, %rd39;
	and.b64  	%rd61, %rd131, 4294967295;
	setp.ge.u64 	%p4, %rd61, %rd41;
	or.pred  	%p5, %p3, %p4;
	cvt.u32.u64 	%r13, %rd129;
	add.s32 	%r14, %r13, -3;
	mov.b64 	%rd62, 1;
	shl.b64 	%rd63, %rd62, %r14;
	and.b64  	%rd65, %rd63, %rd3;
	setp.eq.s64 	%p6, %rd65, 0;
	or.pred  	%p7, %p5, %p6;
	@%p7 bra 	$L__BB2_7;
	cvt.u32.u64 	%r15, %rd130;
	mul.hi.u32 	%r16, %r15, 138547333;
	sub.s32 	%r17, %r15, %r16;
	shr.u32 	%r18, %r17, 1;
	add.s32 	%r19, %r18, %r16;
	shr.u32 	%r20, %r19, 4;
	cvt.u64.u32 	%rd66, %r20;
	add.s64 	%rd67, %rd131, %rd40;
	mad.lo.s64 	%rd68, %rd42, %rd66, %rd67;
	shr.u64 	%rd69, %rd68, 3;
	and.b64  	%rd70, %rd69, 536870904;
	add.s64 	%rd71, %rd1, %rd70;
	cvt.u32.u64 	%r21, %rd68;
	and.b32  	%r22, %r21, 63;
	mov.b64 	%rd72, 1;
	shl.b64 	%rd73, %rd72, %r22;
	atom.global.or.b64 	%rd74, [%rd71], %rd73;
$L__BB2_7:
	add.s64 	%rd14, %rd6, -2;
	or.b64  	%rd75, %rd14, %rd38;
	and.b64  	%rd76, %rd75, -4294967296;
	setp.ne.s64 	%p8, %rd76, 0;
	@%p8 bra 	$L__BB2_9;
	cvt.u32.u64 	%r24, %rd14;
	div.u32 	%r25, %r24, %r8;
	mul.lo.s32 	%r26, %r25, %r8;
	sub.s32 	%r27, %r24, %r26;
	cvt.u64.u32 	%rd132, %r25;
	cvt.u64.u32 	%rd133, %r27;
	bra.uni 	$L__BB2_10;
$L__BB2_9:
	div.u64 	%rd132, %rd14, %rd38;
	mul.lo.s64 	%rd77, %rd132, %rd38;
	sub.s64 	%rd133, %rd14, %rd77;
$L__BB2_10:
	and.b64  	%rd78, %rd132, 4294967295;
	setp.ge.u64 	%p9, %rd78, %rd39;
	and.b64  	%rd79, %rd133, 4294967295;
	setp.ge.u64 	%p10, %rd79, %rd41;
	or.pred  	%p11, %p9, %p10;
	add.s32 	%r29, %r13, -2;
	mov.b64 	%rd80, 1;
	shl.b64 	%rd81, %rd80, %r29;
	and.b64  	%rd83, %rd81, %rd3;
	setp.eq.s64 	%p12, %rd83, 0;
	or.pred  	%p13, %p11, %p12;
	@%p13 bra 	$L__BB2_12;
	cvt.u32.u64 	%r30, %rd132;
	mul.hi.u32 	%r31, %r30, 138547333;
	sub.s32 	%r32, %r30, %r31;
	shr.u32 	%r33, %r32, 1;
	add.s32 	%r34, %r33, %r31;
	shr.u32 	%r35, %r34, 4;
	cvt.u64.u32 	%rd84, %r35;
	add.s64 	%rd85, %rd133, %rd40;
	mad.lo.s64 	%rd86, %rd42, %rd84, %rd85;
	shr.u64 	%rd87, %rd86, 3;
	and.b64  	%rd88, %rd87, 536870904;
	add.s64 	%rd89, %rd1, %rd88;
	cvt.u32.u64 	%r36, %rd86;
	and.b32  	%r37, %r36, 63;
	mov.b64 	%rd90, 1;
	shl.b64 	%rd91, %rd90, %r37;
	atom.global.or.b64 	%rd92, [%rd89], %rd91;
$L__BB2_12:
	add.s64 	%rd21, %rd6, -1;
	or.b64  	%rd93, %rd21, %rd38;
	and.b64  	%rd94, %rd93, -4294967296;
	setp.ne.s64 	%p14, %rd94, 0;
	@%p14 bra 	$L__BB2_14;
	cvt.u32.u64 	%r39, %rd21;
	div.u32 	%r40, %r39, %r8;
	mul.lo.s32 	%r41, %r40, %r8;
	sub.s32 	%r42, %r39, %r41;
	cvt.u64.u32 	%rd134, %r40;
	cvt.u64.u32 	%rd135, %r42;
	bra.uni 	$L__BB2_15;
$L__BB2_14:
	div.u64 	%rd134, %rd21, %rd38;
	mul.lo.s64 	%rd95, %rd134, %rd38;
	sub.s64 	%rd135, %rd21, %rd95;
$L__BB2_15:
	and.b64  	%rd96, %rd134, 4294967295;
	setp.ge.u64 	%p15, %rd96, %rd39;
	and.b64  	%rd97, %rd135, 4294967295;
	setp.ge.u64 	%p16, %rd97, %rd41;
	or.pred  	%p17, %p15, %p16;
	add.s32 	%r44, %r13, -1;
	mov.b64 	%rd98, 1;
	shl.b64 	%rd99, %rd98, %r44;
	and.b64  	%rd101, %rd99, %rd3;
	setp.eq.s64 	%p18, %rd101, 0;
	or.pred  	%p19, %p17, %p18;
	@%p19 bra 	$L__BB2_17;
	cvt.u32.u64 	%r45, %rd134;
	mul.hi.u32 	%r46, %r45, 138547333;
	sub.s32 	%r47, %r45, %r46;
	shr.u32 	%r48, %r47, 1;
	add.s32 	%r49, %r48, %r46;
	shr.u32 	%r50, %r49, 4;
	cvt.u64.u32 	%rd102, %r50;
	add.s64 	%rd103, %rd135, %rd40;
	mad.lo.s64 	%rd104, %rd42, %rd102, %rd103;
	shr.u64 	%rd105, %rd104, 3;
	and.b64  	%rd106, %rd105, 536870904;
	add.s64 	%rd107, %rd1, %rd106;
	cvt.u32.u64 	%r51, %rd104;
	and.b32  	%r52, %r51, 63;
	mov.b64 	%rd108, 1;
	shl.b64 	%rd109, %rd108, %r52;
	atom.global.or.b64 	%rd110, [%rd107], %rd109;
$L__BB2_17:
	or.b64  	%rd111, %rd6, %rd38;
	and.b64  	%rd112, %rd111, -4294967296;
	setp.ne.s64 	%p20, %rd112, 0;
	@%p20 bra 	$L__BB2_19;
	cvt.u32.u64 	%r54, %rd6;
	div.u32 	%r55, %r54, %r8;
	mul.lo.s32 	%r56, %r55, %r8;
	sub.s32 	%r57, %r54, %r56;
	cvt.u64.u32 	%rd136, %r55;
	cvt.u64.u32 	%rd137, %r57;
	bra.uni 	$L__BB2_20;
$L__BB2_19:
	div.u64 	%rd136, %rd6, %rd38;
	mul.lo.s64 	%rd113, %rd136, %rd38;
	sub.s64 	%rd137, %rd6, %rd113;
$L__BB2_20:
	and.b64  	%rd114, %rd136, 4294967295;
	setp.ge.u64 	%p21, %rd114, %rd39;
	and.b64  	%rd115, %rd137, 4294967295;
	setp.ge.u64 	%p22, %rd115, %rd41;
	or.pred  	%p23, %p21, %p22;
	mov.b64 	%rd116, 1;
	shl.b64 	%rd117, %rd116, %r13;
	and.b64  	%rd119, %rd117, %rd3;
	setp.eq.s64 	%p24, %rd119, 0;
	or.pred  	%p25, %p23, %p24;
	@%p25 bra 	$L__BB2_22;
	cvt.u32.u64 	%r59, %rd136;
	mul.hi.u32 	%r60, %r59, 138547333;
	sub.s32 	%r61, %r59, %r60;
	shr.u32 	%r62, %r61, 1;
	add.s32 	%r63, %r62, %r60;
	shr.u32 	%r64, %r63, 4;
	cvt.u64.u32 	%rd120, %r64;
	add.s64 	%rd121, %rd137, %rd40;
	mad.lo.s64 	%rd122, %rd42, %rd120, %rd121;
	shr.u64 	%rd123, %rd122, 3;
	and.b64  	%rd124, %rd123, 536870904;
	add.s64 	%rd125, %rd1, %rd124;
	cvt.u32.u64 	%r65, %rd122;
	and.b32  	%r66, %r65, 63;
	mov.b64 	%rd126, 1;
	shl.b64 	%rd127, %rd126, %r66;
	atom.global.or.b64 	%rd128, [%rd125], %rd127;
$L__BB2_22:
	add.s32 	%r67, %r67, 4;
	add.s64 	%rd129, %rd129, 4;
	setp.ne.s32 	%p26, %r67, 64;
	@%p26 bra 	$L__BB2_2;
$L__BB2_23:
	ret;

}
	// .globl	mergeDbResults
.visible .entry mergeDbResults(
	.param .u64 .ptr .align 1 mergeDbResults_param_0,
	.param .u64 .ptr .align 1 mergeDbResults_param_1,
	.param .u64 .ptr .align 1 mergeDbResults_param_2,
	.param .u64 mergeDbResults_param_3,
	.param .u64 mergeDbResults_param_4,
	.param .u64 mergeDbResults_param_5,
	.param .u64 .ptr .align 1 mergeDbResults_param_6,
	.param .u64 .ptr .align 1 mergeDbResults_param_7,
	.param .u64 .ptr .align 1 mergeDbResults_param_8,
	.param .u64 .ptr .align 1 mergeDbResults_param_9,
	.param .u64 .ptr .align 1 mergeDbResults_param_10,
	.param .u64 .ptr .align 1 mergeDbResults_param_11
)
{
	.reg .pred 	%p<27>;
	.reg .b16 	%rs<13>;
	.reg .b32 	%r<46>;
	.reg .b64 	%rd<97>;

	ld.param.u64 	%rd34, [mergeDbResults_param_2];
	ld.param.u64 	%rd33, [mergeDbResults_param_4];
	ld.param.u64 	%rd35, [mergeDbResults_param_5];
	ld.param.u64 	%rd36, [mergeDbResults_param_6];
	ld.param.u64 	%rd37, [mergeDbResults_param_7];
	ld.param.u64 	%rd38, [mergeDbResults_param_8];
	ld.param.u64 	%rd39, [mergeDbResults_param_9];
	ld.param.u64 	%rd40, [mergeDbResults_param_10];
	ld.param.u64 	%rd41, [mergeDbResults_param_11];
	cvta.to.global.u64 	%rd1, %rd37;
	cvta.to.global.u64 	%rd2, %rd36;
	cvta.to.global.u64 	%rd3, %rd34;
	cvta.to.global.u64 	%rd4, %rd41;
	cvta.to.global.u64 	%rd5, %rd39;
	cvta.to.global.u64 	%rd6, %rd40;
	cvta.to.global.u64 	%rd7, %rd38;
	mov.u32 	%r13, %ctaid.x;
	mov.u32 	%r14, %ntid.x;
	mov.u32 	%r15, %tid.x;
	mad.lo.s32 	%r16, %r13, %r14, %r15;
	cvt.u64.u32 	%rd8, %r16;
	setp.le.u64 	%p1, %rd35, %rd8;
	@%p1 bra 	$L__BB3_29;
	ld.param.u64 	%rd89, [mergeDbResults_param_1];
	ld.param.u64 	%rd88, [mergeDbResults_param_0];
	cvta.to.global.u64 	%rd43, %rd88;
	cvta.to.global.u64 	%rd44, %rd89;
	shl.b64 	%rd9, %rd8, 6;
	shl.b64 	%rd45, %rd8, 3;
	add.s64 	%rd10, %rd43, %rd45;
	add.s64 	%rd11, %rd44, %rd45;
	mov.b32 	%r45, 0;
	mov.b64 	%rd92, 1;
	cvt.u32.u64 	%r18, %rd33;
$L__BB3_2:
	add.s64 	%rd13, %rd9, %rd92;
	add.s64 	%rd14, %rd13, -1;
	or.b64  	%rd46, %rd14, %rd33;
	and.b64  	%rd47, %rd46, -4294967296;
	setp.ne.s64 	%p2, %rd47, 0;
	@%p2 bra 	$L__BB3_4;
	cvt.u32.u64 	%r19, %rd14;
	div.u32 	%r20, %r19, %r18;
	mul.lo.s32 	%r21, %r20, %r18;
	sub.s32 	%r22, %r19, %r21;
	cvt.u64.u32 	%rd93, %r20;
	cvt.u64.u32 	%rd94, %r22;
	bra.uni 	$L__BB3_5;
$L__BB3_4:
	div.u64 	%rd93, %rd14, %rd33;
	mul.lo.s64 	%rd48, %rd93, %rd33;
	sub.s64 	%rd94, %rd14, %rd48;
$L__BB3_5:
	ld.param.u64 	%rd90, [mergeDbResults_param_3];
	cvt.u32.u64 	%r2, %rd93;
	cvt.u32.u64 	%r3, %rd94;
	ld.global.u64 	%rd49, [%rd10];
	cvt.u32.u64 	%r23, %rd92;
	add.s32 	%r24, %r23, -1;
	shr.u64 	%rd50, %rd49, %r24;
	cvt.u16.u64 	%rs5, %rd50;
	and.b16  	%rs1, %rs5, 1;
	ld.global.u64 	%rd51, [%rd11];
	shr.u64 	%rd52, %rd51, %r24;
	cvt.u16.u64 	%rs6, %rd52;
	and.b16  	%rs2, %rs6, 1;
	and.b64  	%rd21, %rd93, 4294967295;
	setp.ge.u64 	%p3, %rd21, %rd90;
	and.b64  	%rd53, %rd94, 4294967295;
	setp.ge.u64 	%p4, %rd53, %rd33;
	or.pred  	%p5, %p3, %p4;
	@%p5 bra 	$L__BB3_15;
	setp.eq.s16 	%p6, %rs1, 0;
	@%p6 bra 	$L__BB3_9;
	shl.b64 	%rd54, %rd21, 2;
	add.s64 	%rd55, %rd7, %rd54;
	atom.global.add.u32 	%r4, [%rd55], 1;
	setp.gt.u32 	%p7, %r4, 255;
	@%p7 bra 	$L__BB3_9;
	shl.b32 	%r25, %r2, 8;
	add.s32 	%r26, %r25, %r4;
	mul.wide.u32 	%rd56, %r26, 4;
	add.s64 	%rd57, %rd6, %rd56;
	st.global.u32 	[%rd57], %r3;
$L__BB3_9:
	setp.eq.s16 	%p8, %rs2, 0;
	@%p8 bra 	$L__BB3_12;
	shl.b64 	%rd58, %rd21, 2;
	add.s64 	%rd59, %rd5, %rd58;
	atom.global.add.u32 	%r5, [%rd59], 1;
	setp.gt.u32 	%p9, %r5, 255;
	@%p9 bra 	$L__BB3_12;
	shl.b32 	%r27, %r2, 8;
	add.s32 	%r28, %r27, %r5;
	mul.wide.u32 	%rd60, %r28, 4;
	add.s64 	%rd61, %rd4, %rd60;
	st.global.u32 	[%rd61], %r3;
$L__BB3_12:
	or.pred  	%p12, %p6, %p8;
	@%p12 bra 	$L__BB3_15;
	shl.b64 	%rd62, %rd21, 2;
	add.s64 	%rd63, %rd3, %rd62;
	atom.global.min.u32 	%r29, [%rd63], %r3;
	add.s64 	%rd64, %rd2, %rd62;
	atom.global.add.u32 	%r6, [%rd64], 1;
	setp.gt.u32 	%p13, %r6, 255;
	@%p13 bra 	$L__BB3_15;
	shl.b32 	%r30, %r2, 8;
	add.s32 	%r31, %r30, %r6;
	mul.wide.u32 	%rd65, %r31, 4;
	add.s64 	%rd66, %rd1, %rd65;
	st.global.u32 	[%rd66], %r3;
$L__BB3_15:
	or.b64  	%rd67, %rd13, %rd33;
	and.b64  	%rd68, %rd67, -4294967296;
	setp.ne.s64 	%p14, %rd68, 0;
	@%p14 bra 	$L__BB3_17;
	cvt.u32.u64 	%r32, %rd33;
	cvt.u32.u64 	%r33, %rd13;
	div.u32 	%r34, %r33, %r32;
	mul.lo.s32 	%r35, %r34, %r32;
	sub.s32 	%r36, %r33, %r35;
	cvt.u64.u32 	%rd95, %r34;
	cvt.u64.u32 	%rd96, %r36;
	bra.uni 	$L__BB3_18;
$L__BB3_17:
	div.u64 	%rd95, %rd13, %rd33;
	mul.lo.s64 	%rd69, %rd95, %rd33;
	sub.s64 	%rd96, %rd13, %rd69;
$L__BB3_18:
	ld.param.u64 	%rd91, [mergeDbResults_param_3];
	cvt.u32.u64 	%r7, %rd95;
	cvt.u32.u64 	%r8, %rd96;
	ld.global.u64 	%rd70, [%rd10];
	cvt.u32.u64 	%r37, %rd92;
	shr.u64 	%rd71, %rd70, %r37;
	cvt.u16.u64 	%rs9, %rd71;
	and.b16  	%rs3, %rs9, 1;
	ld.global.u64 	%rd72, [%rd11];
	shr.u64 	%rd73, %rd72, %r37;
	cvt.u16.u64 	%rs10, %rd73;
	and.b16  	%rs4, %rs10, 1;
	and.b64  	%rd28, %rd95, 4294967295;
	setp.ge.u64 	%p15, %rd28, %rd91;
	and.b64  	%rd74, %rd96, 4294967295;
	setp.ge.u64 	%p16, %rd74, %rd33;
	or.pred  	%p17, %p15, %p16;
	@%p17 bra 	$L__BB3_28;
	setp.eq.s16 	%p18, %rs3, 0;
	@%p18 bra 	$L__BB3_22;
	shl.b64 	%rd75, %rd28, 2;
	add.s64 	%rd76, %rd7, %rd75;
	atom.global.add.u32 	%r9, [%rd76], 1;
	setp.gt.u32 	%p19, %r9, 255;
	@%p19 bra 	$L__BB3_22;
	shl.b32 	%r38, %r7, 8;
	add.s32 	%r39, %r38, %r9;
	mul.wide.u32 	%rd77, %r39, 4;
	add.s64 	%rd78, %rd6, %rd77;
	st.global.u32 	[%rd78], %r8;
$L__BB3_22:
	setp.eq.s16 	%p20, %rs4, 0;
	@%p20 bra 	$L__BB3_25;
	shl.b64 	%rd79, %rd28, 2;
	add.s64 	%rd80, %rd5, %rd79;
	atom.global.add.u32 	%r10, [%rd80], 1;
	setp.gt.u32 	%p21, %r10, 255;
	@%p21 bra 	$L__BB3_25;
	shl.b32 	%r40, %r7, 8;
	add.s32 	%r41, %r40, %r10;
	mul.wide.u32 	%rd81, %r41, 4;
	add.s64 	%rd82, %rd4, %rd81;
	st.global.u32 	[%rd82], %r8;
$L__BB3_25:
	or.pred  	%p24, %p18, %p20;
	@%p24 bra 	$L__BB3_28;
	shl.b64 	%rd83, %rd28, 2;
	add.s64 	%rd84, %rd3, %rd83;
	atom.global.min.u32 	%r42, [%rd84], %r8;
	add.s64 	%rd85, %rd2, %rd83;
	atom.global.add.u32 	%r11, [%rd85], 1;
	setp.gt.u32 	%p25, %r11, 255;
	@%p25 bra 	$L__BB3_28;
	shl.b32 	%r43, %r7, 8;
	add.s32 	%r44, %r43, %r11;
	mul.wide.u32 	%rd86, %r44, 4;
	add.s64 	%rd87, %rd1, %rd86;
	st.global.u32 	[%rd87], %r8;
$L__BB3_28:
	add.s32 	%r45, %r45, 2;
	add.s64 	%rd92, %rd92, 2;
	setp.ne.s32 	%p26, %r45, 64;
	@%p26 bra 	$L__BB3_2;
$L__BB3_29:
	ret;

}
	// .globl	mergeDbResultsWithOrPolicyBitmap
.visible .entry mergeDbResultsWithOrPolicyBitmap(
	.param .u64 .ptr .align 1 mergeDbResultsWithOrPolicyBitmap_param_0,
	.param .u64 .ptr .align 1 mergeDbResultsWithOrPolicyBitmap_param_1,
	.param .u64 .ptr .align 1 mergeDbResultsWithOrPolicyBitmap_param_2,
	.param .u64 mergeDbResultsWithOrPolicyBitmap_param_3,
	.param .u64 mergeDbResultsWithOrPolicyBitmap_param_4,
	.param .u64 .ptr .align 1 mergeDbResultsWithOrPolicyBitmap_param_5,
	.param .u64 .ptr .align 1 mergeDbResultsWithOrPolicyBitmap_param_6,
	.param .u64 .ptr .align 1 mergeDbResultsWithOrPolicyBitmap_param_7,
	.param .u64 .ptr .align 1 mergeDbResultsWithOrPolicyBitmap_param_8,
	.param .u64 .ptr .align 1 mergeDbResultsWithOrPolicyBitmap_param_9,
	.param .u64 .ptr .align 1 mergeDbResultsWithOrPolicyBitmap_param_10,
	.param .u64 .ptr .align 1 mergeDbResultsWithOrPolicyBitmap_param_11
)
{
	.reg .pred 	%p<35>;
	.reg .b16 	%rs<19>;
	.reg .b32 	%r<51>;
	.reg .b64 	%rd<126>;

	ld.param.u64 	%rd31, [mergeDbResultsWithOrPolicyBitmap_param_3];
	ld.param.u64 	%rd32, [mergeDbResultsWithOrPolicyBitmap_param_4];
	ld.param.u64 	%rd36, [mergeDbResultsWithOrPolicyBitmap_param_7];
	ld.param.u64 	%rd37, [mergeDbResultsWithOrPolicyBitmap_param_8];
	ld.param.u64 	%rd38, [mergeDbResultsWithOrPolicyBitmap_param_9];
	ld.param.u64 	%rd39, [mergeDbResultsWithOrPolicyBitmap_param_10];
	cvta.to.global.u64 	%rd1, %rd39;
	cvta.to.global.u64 	%rd2, %rd37;
	cvta.to.global.u64 	%rd3, %rd38;
	cvta.to.global.u64 	%rd4, %rd36;
	add.s64 	%rd40, %rd32, 63;
	shr.u64 	%rd5, %rd40, 6;
	mul.lo.s64 	%rd6, %rd32, %rd31;
	add.s64 	%rd41, %rd6, 63;
	shr.u64 	%rd42, %rd41, 6;
	mov.u32 	%r13, %ctaid.x;
	mov.u32 	%r14, %ntid.x;
	mov.u32 	%r15, %tid.x;
	mad.lo.s32 	%r16, %r13, %r14, %r15;
	cvt.u64.u32 	%rd7, %r16;
	setp.le.u64 	%p1, %rd42, %rd7;
	@%p1 bra 	$L__BB4_35;
	ld.param.u64 	%rd113, [mergeDbResultsWithOrPolicyBitmap_param_1];
	ld.param.u64 	%rd112, [mergeDbResultsWithOrPolicyBitmap_param_0];
	cvta.to.global.u64 	%rd43, %rd112;
	cvta.to.global.u64 	%rd44, %rd113;
	shl.b64 	%rd8, %rd7, 6;
	shl.b64 	%rd45, %rd7, 3;
	add.s64 	%rd9, %rd43, %rd45;
	add.s64 	%rd10, %rd44, %rd45;
	mov.b32 	%r50, 0;
	cvt.u32.u64 	%r18, %rd32;
$L__BB4_2:
	cvt.u64.u32 	%rd11, %r50;
	add.s64 	%rd12, %rd8, %rd11;
	setp.ge.u64 	%p2, %rd12, %rd6;
	@%p2 bra 	$L__BB4_35;
	or.b64  	%rd46, %rd12, %rd32;
	and.b64  	%rd47, %rd46, -4294967296;
	setp.ne.s64 	%p3, %rd47, 0;
	@%p3 bra 	$L__BB4_5;
	cvt.u32.u64 	%r19, %rd12;
	div.u32 	%r20, %r19, %r18;
	mul.lo.s32 	%r21, %r20, %r18;
	sub.s32 	%r22, %r19, %r21;
	cvt.u64.u32 	%rd122, %r20;
	cvt.u64.u32 	%rd123, %r22;
	bra.uni 	$L__BB4_6;
$L__BB4_5:
	div.u64 	%rd122, %rd12, %rd32;
	mul.lo.s64 	%rd48, %rd122, %rd32;
	sub.s64 	%rd123, %rd12, %rd48;
$L__BB4_6:
	cvt.u32.u64 	%r2, %rd122;
	cvt.u32.u64 	%r3, %rd123;
	ld.global.u64 	%rd49, [%rd9];
	cvt.u32.u64 	%r23, %rd11;
	shr.u64 	%rd50, %rd49, %r23;
	cvt.u16.u64 	%rs5, %rd50;
	and.b16  	%rs1, %rs5, 1;
	ld.global.u64 	%rd51, [%rd10];
	shr.u64 	%rd52, %rd51, %r23;
	cvt.u16.u64 	%rs6, %rd52;
	and.b16  	%rs2, %rs6, 1;
	and.b64  	%rd19, %rd122, 4294967295;
	setp.ge.u64 	%p4, %rd19, %rd31;
	and.b64  	%rd53, %rd123, 4294967295;
	setp.ge.u64 	%p5, %rd53, %rd32;
	or.pred  	%p6, %p4, %p5;
	@%p6 bra 	$L__BB4_18;
	setp.eq.s16 	%p7, %rs1, 0;
	@%p7 bra 	$L__BB4_10;
	shl.b64 	%rd54, %rd19, 2;
	add.s64 	%rd55, %rd4, %rd54;
	atom.global.add.u32 	%r4, [%rd55], 1;
	setp.gt.u32 	%p8, %r4, 255;
	@%p8 bra 	$L__BB4_10;
	shl.b32 	%r24, %r2, 8;
	add.s32 	%r25, %r24, %r4;
	mul.wide.u32 	%rd56, %r25, 4;
	add.s64 	%rd57, %rd3, %rd56;
	st.global.u32 	[%rd57], %r3;
$L__BB4_10:
	setp.eq.s16 	%p9, %rs2, 0;
	@%p9 bra 	$L__BB4_13;
	shl.b64 	%rd58, %rd19, 2;
	add.s64 	%rd59, %rd2, %rd58;
	atom.global.add.u32 	%r5, [%rd59], 1;
	setp.gt.u32 	%p10, %r5, 255;
	@%p10 bra 	$L__BB4_13;
	shl.b32 	%r26, %r2, 8;
	add.s32 	%r27, %r26, %r5;
	mul.wide.u32 	%rd60, %r27, 4;
	add.s64 	%rd61, %rd1, %rd60;
	st.global.u32 	[%rd61], %r3;
$L__BB4_13:
	ld.param.u64 	%rd120, [mergeDbResultsWithOrPolicyBitmap_param_11];
	shr.u64 	%rd62, %rd123, 6;
	and.b64  	%rd63, %rd62, 67108863;
	mad.lo.s64 	%rd64, %rd19, %rd5, %rd63;
	cvta.to.global.u64 	%rd65, %rd120;
	shl.b64 	%rd66, %rd64, 3;
	add.s64 	%rd67, %rd65, %rd66;
	ld.global.u64 	%rd68, [%rd67];
	cvt.u32.u64 	%r28, %rd123;
	and.b32  	%r29, %r28, 63;
	shr.u64 	%rd69, %rd68, %r29;
	and.b64  	%rd70, %rd69, 1;
	setp.eq.b64 	%p11, %rd70, 1;
	not.pred 	%p12, %p11;
	@%p12 bra 	$L__BB4_15;
	or.b16  	%rs8, %rs1, %rs2;
	and.b16  	%rs9, %rs8, 255;
	setp.ne.s16 	%p13, %rs9, 0;
	@%p13 bra 	$L__BB4_16;
	bra.uni 	$L__BB4_18;
$L__BB4_15:
	or.pred  	%p16, %p7, %p9;
	@%p16 bra 	$L__BB4_18;
$L__BB4_16:
	ld.param.u64 	%rd116, [mergeDbResultsWithOrPolicyBitmap_param_5];
	ld.param.u64 	%rd114, [mergeDbResultsWithOrPolicyBitmap_param_2];
	cvta.to.global.u64 	%rd71, %rd114;
	shl.b64 	%rd72, %rd19, 2;
	add.s64 	%rd73, %rd71, %rd72;
	atom.global.min.u32 	%r30, [%rd73], %r3;
	cvta.to.global.u64 	%rd74, %rd116;
	add.s64 	%rd75, %rd74, %rd72;
	atom.global.add.u32 	%r6, [%rd75], 1;
	setp.gt.u32 	%p17, %r6, 255;
	@%p17 bra 	$L__BB4_18;
	ld.param.u64 	%rd118, [mergeDbResultsWithOrPolicyBitmap_param_6];
	shl.b32 	%r31, %r2, 8;
	add.s32 	%r32, %r31, %r6;
	cvta.to.global.u64 	%rd76, %rd118;
	mul.wide.u32 	%rd77, %r32, 4;
	add.s64 	%rd78, %rd76, %rd77;
	st.global.u32 	[%rd78], %r3;
$L__BB4_18:
	add.s64 	%rd20, %rd12, 1;
	setp.ge.u64 	%p18, %rd20, %rd6;
	@%p18 bra 	$L__BB4_35;
	or.b64  	%rd79, %rd20, %rd32;
	and.b64  	%rd80, %rd79, -4294967296;
	setp.ne.s64 	%p19, %rd80, 0;
	@%p19 bra 	$L__BB4_21;
	cvt.u32.u64 	%r33, %rd32;
	cvt.u32.u64 	%r34, %rd20;
	div.u32 	%r35, %r34, %r33;
	mul.lo.s32 	%r36, %r35, %r33;
	sub.s32 	%r37, %r34, %r36;
	cvt.u64.u32 	%rd124, %r35;
	cvt.u64.u32 	%rd125, %r37;
	bra.uni 	$L__BB4_22;
$L__BB4_21:
	div.u64 	%rd124, %rd20, %rd32;
	mul.lo.s64 	%rd81, %rd124, %rd32;
	sub.s64 	%rd125, %rd20, %rd81;
$L__BB4_22:
	cvt.u32.u64 	%r38, %rd11;
	add.s32 	%r39, %r38, 1;
	cvt.u32.u64 	%r7, %rd124;
	cvt.u32.u64 	%r8, %rd125;
	ld.global.u64 	%rd82, [%rd9];
	shr.u64 	%rd83, %rd82, %r39;
	cvt.u16.u64 	%rs12, %rd83;
	and.b16  	%rs3, %rs12, 1;
	ld.global.u64 	%rd84, [%rd10];
	shr.u64 	%rd85, %rd84, %r39;
	cvt.u16.u64 	%rs13, %rd85;
	and.b16  	%rs4, %rs13, 1;
	and.b64  	%rd27, %rd124, 4294967295;
	setp.ge.u64 	%p20, %rd27, %rd31;
	and.b64  	%rd86, %rd125, 4294967295;
	setp.ge.u64 	%p21, %rd86, %rd32;
	or.pred  	%p22, %p20, %p21;
	@%p22 bra 	$L__BB4_34;
	setp.eq.s16 	%p23, %rs3, 0;
	@%p23 bra 	$L__BB4_26;
	shl.b64 	%rd87, %rd27, 2;
	add.s64 	%rd88, %rd4, %rd87;
	atom.global.add.u32 	%r9, [%rd88], 1;
	setp.gt.u32 	%p24, %r9, 255;
	@%p24 bra 	$L__BB4_26;
	shl.b32 	%r40, %r7, 8;
	add.s32 	%r41, %r40, %r9;
	mul.wide.u32 	%rd89, %r41, 4;
	add.s64 	%rd90, %rd3, %rd89;
	st.global.u32 	[%rd90], %r8;
$L__BB4_26:
	setp.eq.s16 	%p25, %rs4, 0;
	@%p25 bra 	$L__BB4_29;
	shl.b64 	%rd91, %rd27, 2;
	add.s64 	%rd92, %rd2, %rd91;
	atom.global.add.u32 	%r10, [%rd92], 1;
	setp.gt.u32 	%p26, %r10, 255;
	@%p26 bra 	$L__BB4_29;
	shl.b32 	%r42, %r7, 8;
	add.s32 	%r43, %r42, %r10;
	mul.wide.u32 	%rd93, %r43, 4;
	add.s64 	%rd94, %rd1, %rd93;
	st.global.u32 	[%rd94], %r8;
$L__BB4_29:
	ld.param.u64 	%rd121, [mergeDbResultsWithOrPolicyBitmap_param_11];
	shr.u64 	%rd95, %rd125, 6;
	and.b64  	%rd96, %rd95, 67108863;
	mad.lo.s64 	%rd97, %rd27, %rd5, %rd96;
	cvta.to.global.u64 	%rd98, %rd121;
	shl.b64 	%rd99, %rd97, 3;
	add.s64 	%rd100, %rd98, %rd99;
	ld.global.u64 	%rd101, [%rd100];
	cvt.u32.u64 	%r44, %rd125;
	and.b32  	%r45, %r44, 63;
	shr.u64 	%rd102, %rd101, %r45;
	and.b64  	%rd103, %rd102, 1;
	setp.eq.b64 	%p27, %rd103, 1;
	not.pred 	%p28, %p27;
	@%p28 bra 	$L__BB4_31;
	or.b16  	%rs15, %rs3, %rs4;
	and.b16  	%rs16, %rs15, 255;
	setp.ne.s16 	%p29, %rs16, 0;
	@%p29 bra 	$L__BB4_32;
	bra.uni 	$L__BB4_34;
$L__BB4_31:
	or.pred  	%p32, %p23, %p25;
	@%p32 bra 	$L__BB4_34;
$L__BB4_32:
	ld.param.u64 	%rd117, [mergeDbResultsWithOrPolicyBitmap_param_5];
	ld.param.u64 	%rd115, [mergeDbResultsWithOrPolicyBitmap_param_2];
	cvta.to.global.u64 	%rd104, %rd115;
	shl.b64 	%rd105, %rd27, 2;
	add.s64 	%rd106, %rd104, %rd105;
	atom.global.min.u32 	%r46, [%rd106], %r8;
	cvta.to.global.u64 	%rd107, %rd117;
	add.s64 	%rd108, %rd107, %rd105;
	atom.global.add.u32 	%r11, [%rd108], 1;
	setp.gt.u32 	%p33, %r11, 255;
	@%p33 bra 	$L__BB4_34;
	ld.param.u64 	%rd119, [mergeDbResultsWithOrPolicyBitmap_param_6];
	shl.b32 	%r47, %r7, 8;
	add.s32 	%r48, %r47, %r11;
	cvta.to.global.u64 	%rd109, %rd119;
	mul.wide.u32 	%rd110, %r48, 4;
	add.s64 	%rd111, %rd109, %rd110;
	st.global.u32 	[%rd111], %r8;
$L__BB4_34:
	cvt.u32.u64 	%r49, %rd11;
	add.s32 	%r50, %r49, 2;
	setp.ne.s32 	%p34, %r50, 64;
	@%p34 bra 	$L__BB4_2;
$L__BB4_35:
	ret;

}
	// .globl	mergeBatchResults
.visible .entry mergeBatchResults(
	.param .u64 .ptr .align 1 mergeBatchResults_param_0,
	.param .u64 .ptr .align 1 mergeBatchResults_param_1,
	.param .u64 .ptr .align 1 mergeBatchResults_param_2,
	.param .u64 mergeBatchResults_param_3,
	.param .u64 mergeBatchResults_param_4,
	.param .u64 mergeBatchResults_param_5,
	.param .u64 .ptr .align 1 mergeBatchResults_param_6,
	.param .u64 .ptr .align 1 mergeBatchResults_param_7,
	.param .u64 .ptr .align 1 mergeBatchResults_param_8,
	.param .u64 .ptr .align 1 mergeBatchResults_param_9,
	.param .u64 .ptr .align 1 mergeBatchResults_param_10,
	.param .u64 .ptr .align 1 mergeBatchResults_param_11
)
{
	.reg .pred 	%p<29>;
	.reg .b32 	%r<48>;
	.reg .b64 	%rd<77>;

	ld.param.u64 	%rd26, [mergeBatchResults_param_0];
	ld.param.u64 	%rd27, [mergeBatchResults_param_1];
	ld.param.u64 	%rd30, [mergeBatchResults_param_2];
	ld.param.u64 	%rd29, [mergeBatchResults_param_4];
	ld.param.u64 	%rd31, [mergeBatchResults_param_5];
	ld.param.u64 	%rd32, [mergeBatchResults_param_6];
	ld.param.u64 	%rd33, [mergeBatchResults_param_7];
	cvta.to.global.u64 	%rd1, %rd33;
	cvta.to.global.u64 	%rd2, %rd32;
	cvta.to.global.u64 	%rd3, %rd30;
	mov.u32 	%r11, %ctaid.x;
	mov.u32 	%r12, %ntid.x;
	mov.u32 	%r13, %tid.x;
	mad.lo.s32 	%r14, %r11, %r12, %r13;
	cvt.u64.u32 	%rd4, %r14;
	setp.le.u64 	%p1, %rd31, %rd4;
	@%p1 bra 	$L__BB5_19;
	cvta.to.global.u64 	%rd35, %rd26;
	cvta.to.global.u64 	%rd36, %rd27;
	shl.b64 	%rd5, %rd4, 6;
	shl.b64 	%rd37, %rd4, 3;
	add.s64 	%rd6, %rd35, %rd37;
	add.s64 	%rd7, %rd36, %rd37;
	mov.b32 	%r47, 0;
	mov.b64 	%rd72, 1;
	cvt.u32.u64 	%r16, %rd29;
$L__BB5_2:
	add.s64 	%rd9, %rd5, %rd72;
	add.s64 	%rd10, %rd9, -1;
	or.b64  	%rd38, %rd10, %rd29;
	and.b64  	%rd39, %rd38, -4294967296;
	setp.ne.s64 	%p2, %rd39, 0;
	@%p2 bra 	$L__BB5_4;
	cvt.u32.u64 	%r17, %rd10;
	div.u32 	%r18, %r17, %r16;
	mul.lo.s32 	%r19, %r18, %r16;
	sub.s32 	%r20, %r17, %r19;
	cvt.u64.u32 	%rd73, %r18;
	cvt.u64.u32 	%rd74, %r20;
	bra.uni 	$L__BB5_5;
$L__BB5_4:
	div.u64 	%rd73, %rd10, %rd29;
	mul.lo.s64 	%rd40, %rd73, %rd29;
	sub.s64 	%rd74, %rd10, %rd40;
$L__BB5_5:
	ld.param.u64 	%rd70, [mergeBatchResults_param_3];
	cvt.u32.u64 	%r2, %rd73;
	cvt.u32.u64 	%r3, %rd74;
	and.b64  	%rd17, %rd73, 4294967295;
	setp.ge.u64 	%p3, %rd17, %rd70;
	and.b64  	%rd41, %rd74, 4294967295;
	setp.ge.u64 	%p4, %rd41, %rd29;
	or.pred  	%p5, %p3, %p4;
	setp.lt.u32 	%p6, %r3, 15;
	or.pred  	%p7, %p6, %p5;
	@%p7 bra 	$L__BB5_10;
	mad.lo.s32 	%r21, %r3, -1108378657, -554189329;
	setp.gt.u32 	%p8, %r21, 138547332;
	mul.hi.u32 	%r22, %r3, 138547333;
	sub.s32 	%r23, %r3, %r22;
	shr.u32 	%r24, %r23, 1;
	add.s32 	%r25, %r24, %r22;
	shr.u32 	%r4, %r25, 4;
	setp.ge.u32 	%p9, %r4, %r2;
	or.pred  	%p10, %p9, %p8;
	@%p10 bra 	$L__BB5_10;
	ld.global.u64 	%rd42, [%rd6];
	ld.global.u64 	%rd43, [%rd7];
	cvt.u32.u64 	%r26, %rd72;
	add.s32 	%r27, %r26, -1;
	mov.b64 	%rd44, 1;
	shl.b64 	%rd45, %rd44, %r27;
	and.b64  	%rd46, %rd42, %rd45;
	setp.eq.s64 	%p11, %rd46, 0;
	and.b64  	%rd47, %rd43, %rd45;
	setp.eq.s64 	%p12, %rd47, 0;
	or.pred  	%p13, %p11, %p12;
	@%p13 bra 	$L__BB5_10;
	shl.b64 	%rd49, %rd17, 2;
	add.s64 	%rd50, %rd3, %rd49;
	atom.global.min.u32 	%r28, [%rd50], -2;
	add.s64 	%rd51, %rd2, %rd49;
	atom.global.add.u32 	%r5, [%rd51], 1;
	setp.gt.u32 	%p14, %r5, 255;
	@%p14 bra 	$L__BB5_10;
	not.b32 	%r29, %r4;
	shl.b32 	%r30, %r2, 8;
	add.s32 	%r31, %r30, %r5;
	mul.wide.u32 	%rd52, %r31, 4;
	add.s64 	%rd53, %rd1, %rd52;
	st.global.u32 	[%rd53], %r29;
$L__BB5_10:
	or.b64  	%rd54, %rd9, %rd29;
	and.b64  	%rd55, %rd54, -4294967296;
	setp.ne.s64 	%p15, %rd55, 0;
	@%p15 bra 	$L__BB5_12;
	cvt.u32.u64 	%r32, %rd29;
	cvt.u32.u64 	%r33, %rd9;
	div.u32 	%r34, %r33, %r32;
	mul.lo.s32 	%r35, %r34, %r32;
	sub.s32 	%r36, %r33, %r35;
	cvt.u64.u32 	%rd75, %r34;
	cvt.u64.u32 	%rd76, %r36;
	bra.uni 	$L__BB5_13;
$L__BB5_12:
	div.u64 	%rd75, %rd9, %rd29;
	mul.lo.s64 	%rd56, %rd75, %rd29;
	sub.s64 	%rd76, %rd9, %rd56;
$L__BB5_13:
	ld.param.u64 	%rd71, [mergeBatchResults_param_3];
	cvt.u32.u64 	%r6, %rd75;
	cvt.u32.u64 	%r7, %rd76;
	and.b64  	%rd24, %rd75, 4294967295;
	setp.ge.u64 	%p16, %rd24, %rd71;
	and.b64  	%rd57, %rd76, 4294967295;
	setp.ge.u64 	%p17, %rd57, %rd29;
	or.pred  	%p18, %p16, %p17;
	setp.lt.u32 	%p19, %r7, 15;
	or.pred  	%p20, %p19, %p18;
	@%p20 bra 	$L__BB5_18;
	mad.lo.s32 	%r37, %r7, -1108378657, -554189329;
	setp.gt.u32 	%p21, %r37, 138547332;
	mul.hi.u32 	%r38, %r7, 138547333;
	sub.s32 	%r39, %r7, %r38;
	shr.u32 	%r40, %r39, 1;
	add.s32 	%r41, %r40, %r38;
	shr.u32 	%r8, %r41, 4;
	setp.ge.u32 	%p22, %r8, %r6;
	or.pred  	%p23, %p22, %p21;
	@%p23 bra 	$L__BB5_18;
	ld.global.u64 	%rd58, [%rd6];
	ld.global.u64 	%rd59, [%rd7];
	cvt.u32.u64 	%r42, %rd72;
	mov.b64 	%rd60, 1;
	shl.b64 	%rd61, %rd60, %r42;
	and.b64  	%rd62, %rd58, %rd61;
	setp.eq.s64 	%p24, %rd62, 0;
	and.b64  	%rd63, %rd59, %rd61;
	setp.eq.s64 	%p25, %rd63, 0;
	or.pred  	%p26, %p24, %p25;
	@%p26 bra 	$L__BB5_18;
	shl.b64 	%rd65, %rd24, 2;
	add.s64 	%rd66, %rd3, %rd65;
	atom.global.min.u32 	%r43, [%rd66], -2;
	add.s64 	%rd67, %rd2, %rd65;
	atom.global.add.u32 	%r9, [%rd67], 1;
	setp.gt.u32 	%p27, %r9, 255;
	@%p27 bra 	$L__BB5_18;
	not.b32 	%r44, %r8;
	shl.b32 	%r45, %r6, 8;
	add.s32 	%r46, %r45, %r9;
	mul.wide.u32 	%rd68, %r46, 4;
	add.s64 	%rd69, %rd1, %rd68;
	st.global.u32 	[%rd69], %r44;
$L__BB5_18:
	add.s32 	%r47, %r47, 2;
	add.s64 	%rd72, %rd72, 2;
	setp.ne.s32 	%p28, %r47, 64;
	@%p28 bra 	$L__BB5_2;
$L__BB5_19:
	ret;

}


// ===== COMPILED SASS (sm_100) =====

	.target	sm_100

	.elftype	@"ET_EXEC"


//--------------------- .note.nv.tkinfo           --------------------------
	.section	.note.nv.tkinfo,"",@"SHT_NOTE"
	.sectionflags	@"SHF_NOTE_NV_TKINFO"
	.tkinfo
        /*0018*/ 	.word	0x00000002
        /*0030*/ 	.string	""
        /*0030*/ 	.string	"ptxas"
        /*0030*/ 	.string	"Cuda compilation tools, release 13.0, V13.0.88"
        /*0030*/ 	.string	"Build cuda_13.0.r13.0/compiler.36424714_0"
        /*0030*/ 	.string	"-arch sm_100 -m 64 "



//--------------------- .note.nv.cuinfo           --------------------------
	.section	.note.nv.cuinfo,"",@"SHT_NOTE"
	.sectionflags	@"SHF_NOTE_NV_CUINFO"
        /*0018*/ 	.short	0x0002
        /*001a*/ 	.short	0x0064
        /*001c*/ 	.short	0x0082
	.zero		2


//--------------------- .nv.info                  --------------------------
	.section	.nv.info,"",@"SHT_CUDA_INFO"
	.align	4


	//----- nvinfo : EIATTR_REGCOUNT
	.align		4
        /*0000*/ 	.byte	0x04, 0x2f
        /*0002*/ 	.short	(.L_1 - .L_0)
	.align		4
.L_0:
        /*0004*/ 	.word	index@(xor_assign_u8)
        /*0008*/ 	.word	0x0000000a


	//----- nvinfo : EIATTR_FRAME_SIZE
	.align		4
.L_1:
        /*000c*/ 	.byte	0x04, 0x11
        /*000e*/ 	.short	(.L_3 - .L_2)
	.align		4
.L_2:
        /*0010*/ 	.word	index@(xor_assign_u8)
        /*0014*/ 	.word	0x00000000


	//----- nvinfo : EIATTR_REGCOUNT
	.align		4
.L_3:
        /*0018*/ 	.byte	0x04, 0x2f
        /*001a*/ 	.short	(.L_5 - .L_4)
	.align		4
.L_4:
        /*001c*/ 	.word	index@(matmul_correct_and_reduce)
        /*0020*/ 	.word	0x00000014


	//----- nvinfo : EIATTR_FRAME_SIZE
	.align		4
.L_5:
        /*0024*/ 	.byte	0x04, 0x11
        /*0026*/ 	.short	(.L_7 - .L_6)
	.align		4
.L_6:
        /*0028*/ 	.word	index@($__internal_4_$__cuda_sm20_div_u64)
        /*002c*/ 	.word	0x00000000


	//----- nvinfo : EIATTR_FRAME_SIZE
	.align		4
.L_7:
        /*0030*/ 	.byte	0x04, 0x11
        /*0032*/ 	.short	(.L_9 - .L_8)
	.align		4
.L_8:
        /*0034*/ 	.word	index@(matmul_correct_and_reduce)
        /*0038*/ 	.word	0x00000000


	//----- nvinfo : EIATTR_REGCOUNT
	.align		4
.L_9:
        /*003c*/ 	.byte	0x04, 0x2f
        /*003e*/ 	.short	(.L_11 - .L_10)
	.align		4
.L_10:
        /*0040*/ 	.word	index@(openResults)
        /*0044*/ 	.word	0x00000018


	//----- nvinfo : EIATTR_FRAME_SIZE
	.align		4
.L_11:
        /*0048*/ 	.byte	0x04, 0x11
        /*004a*/ 	.short	(.L_13 - .L_12)
	.align		4
.L_12:
        /*004c*/ 	.word	index@($__internal_3_$__cuda_sm20_div_u64)
        /*0050*/ 	.word	0x00000000


	//----- nvinfo : EIATTR_FRAME_SIZE
	.align		4
.L_13:
        /*0054*/ 	.byte	0x04, 0x11
        /*0056*/ 	.short	(.L_15 - .L_14)
	.align		4
.L_14:
        /*0058*/ 	.word	index@(openResults)
        /*005c*/ 	.word	0x00000000


	//----- nvinfo : EIATTR_REGCOUNT
	.align		4
.L_15:
        /*0060*/ 	.byte	0x04, 0x2f
        /*0062*/ 	.short	(.L_17 - .L_16)
	.align		4
.L_16:
        /*0064*/ 	.word	index@(mergeDbResults)
        /*0068*/ 	.word	0x00000018


	//----- nvinfo : EIATTR_FRAME_SIZE
	.align		4
.L_17:
        /*006c*/ 	.byte	0x04, 0x11
        /*006e*/ 	.short	(.L_19 - .L_18)
	.align		4
.L_18:
        /*0070*/ 	.word	index@($__internal_2_$__cuda_sm20_div_u64)
        /*0074*/ 	.word	0x00000000


	//----- nvinfo : EIATTR_FRAME_SIZE
	.align		4
.L_19:
        /*0078*/ 	.byte	0x04, 0x11
        /*007a*/ 	.short	(.L_21 - .L_20)
	.align		4
.L_20:
        /*007c*/ 	.word	index@(mergeDbResults)
        /*0080*/ 	.word	0x00000000


	//----- nvinfo : EIATTR_REGCOUNT
	.align		4
.L_21:
        /*0084*/ 	.byte	0x04, 0x2f
        /*0086*/ 	.short	(.L_23 - .L_22)
	.align		4
.L_22:
        /*0088*/ 	.word	index@(mergeDbResultsWithOrPolicyBitmap)
        /*008c*/ 	.word	0x0000001a


	//----- nvinfo : EIATTR_FRAME_SIZE
	.align		4
.L_23:
        /*0090*/ 	.byte	0x04, 0x11
        /*0092*/ 	.short	(.L_25 - .L_24)
	.align		4
.L_24:
        /*0094*/ 	.word	index@($__internal_1_$__cuda_sm20_div_u64)
        /*0098*/ 	.word	0x00000000


	//----- nvinfo : EIATTR_FRAME_SIZE
	.align		4
.L_25:
        /*009c*/ 	.byte	0x04, 0x11
        /*009e*/ 	.short	(.L_27 - .L_26)
	.align		4
.L_26:
        /*00a0*/ 	.word	index@(mergeDbResultsWithOrPolicyBitmap)
        /*00a4*/ 	.word	0x00000000


	//----- nvinfo : EIATTR_REGCOUNT
	.align		4
.L_27:
        /*00a8*/ 	.byte	0x04, 0x2f
        /*00aa*/ 	.short	(.L_29 - .L_28)
	.align		4
.L_28:
        /*00ac*/ 	.word	index@(mergeBatchResults)
        /*00b0*/ 	.word	0x0000001a


	//----- nvinfo : EIATTR_FRAME_SIZE
	.align		4
.L_29:
        /*00b4*/ 	.byte	0x04, 0x11
        /*00b6*/ 	.short	(.L_31 - .L_30)
	.align		4
.L_30:
        /*00b8*/ 	.word	index@($__internal_0_$__cuda_sm20_div_u64)
        /*00bc*/ 	.word	0x00000000


	//----- nvinfo : EIATTR_FRAME_SIZE
	.align		4
.L_31:
        /*00c0*/ 	.byte	0x04, 0x11
        /*00c2*/ 	.short	(.L_33 - .L_32)
	.align		4
.L_32:
        /*00c4*/ 	.word	index@(mergeBatchResults)
        /*00c8*/ 	.word	0x00000000


	//----- nvinfo : EIATTR_MIN_STACK_SIZE
	.align		4
.L_33:
        /*00cc*/ 	.byte	0x04, 0x12
        /*00ce*/ 	.short	(.L_35 - .L_34)
	.align		4
.L_34:
        /*00d0*/ 	.word	index@(mergeBatchResults)
        /*00d4*/ 	.word	0x00000000


	//----- nvinfo : EIATTR_MIN_STACK_SIZE
	.align		4
.L_35:
        /*00d8*/ 	.byte	0x04, 0x12
        /*00da*/ 	.short	(.L_37 - .L_36)
	.align		4
.L_36:
        /*00dc*/ 	.word	index@(mergeDbResultsWithOrPolicyBitmap)
        /*00e0*/ 	.word	0x00000000


	//----- nvinfo : EIATTR_MIN_STACK_SIZE
	.align		4
.L_37:
        /*00e4*/ 	.byte	0x04, 0x12
        /*00e6*/ 	.short	(.L_39 - .L_38)
	.align		4
.L_38:
        /*00e8*/ 	.word	index@(mergeDbResults)
        /*00ec*/ 	.word	0x00000000


	//----- nvinfo : EIATTR_MIN_STACK_SIZE
	.align		4
.L_39:
        /*00f0*/ 	.byte	0x04, 0x12
        /*00f2*/ 	.short	(.L_41 - .L_40)
	.align		4
.L_40:
        /*00f4*/ 	.word	index@(openResults)
        /*00f8*/ 	.word	0x00000000


	//----- nvinfo : EIATTR_MIN_STACK_SIZE
	.align		4
.L_41:
        /*00fc*/ 	.byte	0x04, 0x12
        /*00fe*/ 	.short	(.L_43 - .L_42)
	.align		4
.L_42:
        /*0100*/ 	.word	index@(matmul_correct_and_reduce)
        /*0104*/ 	.word	0x00000000


	//----- nvinfo : EIATTR_MIN_STACK_SIZE
	.align		4
.L_43:
        /*0108*/ 	.byte	0x04, 0x12
        /*010a*/ 	.short	(.L_45 - .L_44)
	.align		4
.L_44:
        /*010c*/ 	.word	index@(xor_assign_u8)
        /*0110*/ 	.word	0x00000000
.L_45:


//--------------------- .nv.compat                --------------------------
	.section	.nv.compat,"",@"SHT_CUDA_COMPAT_INFO"
	.align	4
        /*0000*/ 	.byte	0x02, 0x09, 0x00, 0x00, 0x02, 0x02, 0x01, 0x00, 0x02, 0x05, 0x05, 0x00, 0x03, 0x07, 0x01, 0x01
        /*0010*/ 	.byte	0x02, 0x03, 0x00, 0x00, 0x02, 0x06, 0x01, 0x00, 0x04, 0x0b, 0x08, 0x00, 0x09, 0x00, 0x00, 0x00
        /*0020*/ 	.byte	0x00, 0x00, 0x00, 0x00


//--------------------- .nv.info.mergeBatchResults --------------------------
	.section	.nv.info.mergeBatchResults,"",@"SHT_CUDA_INFO"
	.sectionflags	@""
	.align	4


	//----- nvinfo : EIATTR_CUDA_API_VERSION
	.align		4
        /*0000*/ 	.byte	0x04, 0x37
        /*0002*/ 	.short	(.L_47 - .L_46)
.L_46:
        /*0004*/ 	.word	0x00000082


	//----- nvinfo : EIATTR_KPARAM_INFO
	.align		4
.L_47:
        /*0008*/ 	.byte	0x04, 0x17
        /*000a*/ 	.short	(.L_49 - .L_48)
.L_48:
        /*000c*/ 	.word	0x00000000
        /*0010*/ 	.short	0x000b
        /*0012*/ 	.short	0x0058
        /*0014*/ 	.byte	0x00, 0xf5, 0x21, 0x00


	//----- nvinfo : EIATTR_KPARAM_INFO
	.align		4
.L_49:
        /*0018*/ 	.byte	0x04, 0x17
        /*001a*/ 	.short	(.L_51 - .L_50)
.L_50:
        /*001c*/ 	.word	0x00000000
        /*0020*/ 	.short	0x000a
        /*0022*/ 	.short	0x0050
        /*0024*/ 	.byte	0x00, 0xf5, 0x21, 0x00


	//----- nvinfo : EIATTR_KPARAM_INFO
	.align		4
.L_51:
        /*0028*/ 	.byte	0x04, 0x17
        /*002a*/ 	.short	(.L_53 - .L_52)
.L_52:
        /*002c*/ 	.word	0x00000000
        /*0030*/ 	.short	0x0009
        /*0032*/ 	.short	0x0048
        /*0034*/ 	.byte	0x00, 0xf5, 0x21, 0x00


	//----- nvinfo : EIATTR_KPARAM_INFO
	.align		4
.L_53:
        /*0038*/ 	.byte	0x04, 0x17
        /*003a*/ 	.short	(.L_55 - .L_54)
.L_54:
        /*003c*/ 	.word	0x00000000
        /*0040*/ 	.short	0x0008
        /*0042*/ 	.short	0x0040
        /*0044*/ 	.byte	0x00, 0xf5, 0x21, 0x00


	//----- nvinfo : EIATTR_KPARAM_INFO
	.align		4
.L_55:
        /*0048*/ 	.byte	0x04, 0x17
        /*004a*/ 	.short	(.L_57 - .L_56)
.L_56:
        /*004c*/ 	.word	0x00000000
        /*0050*/ 	.short	0x0007
        /*0052*/ 	.short	0x0038
        /*0054*/ 	.byte	0x00, 0xf5, 0x21, 0x00


	//----- nvinfo : EIATTR_KPARAM_INFO
	.align		4
.L_57:
        /*0058*/ 	.byte	0x04, 0x17
        /*005a*/ 	.short	(.L_59 - .L_58)
.L_58:
        /*005c*/ 	.word	0x00000000
        /*0060*/ 	.short	0x0006
        /*0062*/ 	.short	0x0030
        /*0064*/ 	.byte	0x00, 0xf5, 0x21, 0x00


	//----- nvinfo : EIATTR_KPARAM_INFO
	.align		4
.L_59:
        /*0068*/ 	.byte	0x04, 0x17
        /*006a*/ 	.short	(.L_61 - .L_60)
.L_60:
        /*006c*/ 	.word	0x00000000
        /*0070*/ 	.short	0x0005
        /*0072*/ 	.short	0x0028
        /*0074*/ 	.byte	0x00, 0xf0, 0x21, 0x00


	//----- nvinfo : EIATTR_KPARAM_INFO
	.align		4
.L_61:
        /*0078*/ 	.byte	0x04, 0x17
        /*007a*/ 	.short	(.L_63 - .L_62)
.L_62:
        /*007c*/ 	.word	0x00000000
        /*0080*/ 	.short	0x0004
        /*0082*/ 	.short	0x0020
        /*0084*/ 	.byte	0x00, 0xf0, 0x21, 0x00


	//----- nvinfo : EIATTR_KPARAM_INFO
	.align		4
.L_63:
        /*0088*/ 	.byte	0x04, 0x17
        /*008a*/ 	.short	(.L_65 - .L_64)
.L_64:
        /*008c*/ 	.word	0x00000000
        /*0090*/ 	.short	0x0003
        /*0092*/ 	.short	0x0018
        /*0094*/ 	.byte	0x00, 0xf0, 0x21, 0x00


	//----- nvinfo : EIATTR_KPARAM_INFO
	.align		4
.L_65:
        /*0098*/ 	.byte	0x04, 0x17
        /*009a*/ 	.short	(.L_67 - .L_66)
.L_66:
        /*009c*/ 	.word	0x00000000
        /*00a0*/ 	.short	0x0002
        /*00a2*/ 	.short	0x0010
        /*00a4*/ 	.byte	0x00, 0xf5, 0x21, 0x00


	//----- nvinfo : EIATTR_KPARAM_INFO
	.align		4
.L_67:
        /*00a8*/ 	.byte	0x04, 0x17
        /*00aa*/ 	.short	(.L_69 - .L_68)
.L_68:
        /*00ac*/ 	.word	0x00000000
        /*00b0*/ 	.short	0x0001
        /*00b2*/ 	.short	0x0008
        /*00b4*/ 	.byte	0x00, 0xf5, 0x21, 0x00


	//----- nvinfo : EIATTR_KPARAM_INFO
	.align		4
.L_69:
        /*00b8*/ 	.byte	0x04, 0x17
        /*00ba*/ 	.short	(.L_71 - .L_70)
.L_70:
        /*00bc*/ 	.word	0x00000000
        /*00c0*/ 	.short	0x0000
        /*00c2*/ 	.short	0x0000
        /*00c4*/ 	.byte	0x00, 0xf5, 0x21, 0x00


	//----- nvinfo : EIATTR_SPARSE_MMA_MASK
	.align		4
.L_71:
        /*00c8*/ 	.byte	0x03, 0x50
        /*00ca*/ 	.short	0x0000


	//----- nvinfo : EIATTR_MAXREG_COUNT
	.align		4
        /*00cc*/ 	.byte	0x03, 0x1b
        /*00ce*/ 	.short	0x00ff


	//----- nvinfo : EIATTR_MERCURY_ISA_VERSION
	.align		4
        /*00d0*/ 	.byte	0x03, 0x5f
        /*00d2*/ 	.short	0x0101


	//----- nvinfo : EIATTR_VRC_CTA_INIT_COUNT
	.align		4
        /*00d4*/ 	.byte	0x02, 0x4a
	.zero		1
	.zero		1


	//----- nvinfo : EIATTR_EXIT_INSTR_OFFSETS
	.align		4
        /*00d8*/ 	.byte	0x04, 0x1c
        /*00da*/ 	.short	(.L_73 - .L_72)


	//   ....[0]....
.L_72:
        /*00dc*/ 	.word	0x00000080


	//   ....[1]....
        /*00e0*/ 	.word	0x00000bd0


	//----- nvinfo : EIATTR_CRS_STACK_SIZE
	.align		4
.L_73:
        /*00e4*/ 	.byte	0x04, 0x1e
        /*00e6*/ 	.short	(.L_75 - .L_74)
.L_74:
        /*00e8*/ 	.word	0x00000000


	//----- nvinfo : EIATTR_CBANK_PARAM_SIZE
	.align		4
.L_75:
        /*00ec*/ 	.byte	0x03, 0x19
        /*00ee*/ 	.short	0x0060


	//----- nvinfo : EIATTR_PARAM_CBANK
	.align		4
        /*00f0*/ 	.byte	0x04, 0x0a
        /*00f2*/ 	.short	(.L_77 - .L_76)
	.align		4
.L_76:
        /*00f4*/ 	.word	index@(.nv.constant0.mergeBatchResults)
        /*00f8*/ 	.short	0x0380
        /*00fa*/ 	.short	0x0060


	//----- nvinfo : EIATTR_SW_WAR
	.align		4
.L_77:
        /*00fc*/ 	.byte	0x04, 0x36
        /*00fe*/ 	.short	(.L_79 - .L_78)
.L_78:
        /*0100*/ 	.word	0x00000008
.L_79:


//--------------------- .nv.info.mergeDbResultsWithOrPolicyBitmap --------------------------
	.section	.nv.info.mergeDbResultsWithOrPolicyBitmap,"",@"SHT_CUDA_INFO"
	.sectionflags	@""
	.align	4


	//----- nvinfo : EIATTR_CUDA_API_VERSION
	.align		4
        /*0000*/ 	.byte	0x04, 0x37
        /*0002*/ 	.short	(.L_81 - .L_80)
.L_80:
        /*0004*/ 	.word	0x00000082


	//----- nvinfo : EIATTR_KPARAM_INFO
	.align		4
.L_81:
        /*0008*/ 	.byte	0x04, 0x17
        /*000a*/ 	.short	(.L_83 - .L_82)
.L_82:
        /*000c*/ 	.word	0x00000000
        /*0010*/ 	.short	0x000b
        /*0012*/ 	.short	0x0058
        /*0014*/ 	.byte	0x00, 0xf5, 0x21, 0x00


	//----- nvinfo : EIATTR_KPARAM_INFO
	.align		4
.L_83:
        /*0018*/ 	.byte	0x04, 0x17
        /*001a*/ 	.short	(.L_85 - .L_84)
.L_84:
        /*001c*/ 	.word	0x00000000
        /*0020*/ 	.short	0x000a
        /*0022*/ 	.short	0x0050
        /*0024*/ 	.byte	0x00, 0xf5, 0x21, 0x00


	//----- nvinfo : EIATTR_KPARAM_INFO
	.align		4
.L_85:
        /*0028*/ 	.byte	0x04, 0x17
        /*002a*/ 	.short	(.L_87 - .L_86)
.L_86:
        /*002c*/ 	.word	0x00000000
        /*0030*/ 	.short	0x0009
        /*0032*/ 	.short	0x0048
        /*0034*/ 	.byte	0x00, 0xf5, 0x21, 0x00


	//----- nvinfo : EIATTR_KPARAM_INFO
	.align		4
.L_87:
        /*0038*/ 	.byte	0x04, 0x17
        /*003a*/ 	.short	(.L_89 - .L_88)
.L_88:
        /*003c*/ 	.word	0x00000000
        /*0040*/ 	.short	0x0008
        /*0042*/ 	.short	0x0040
        /*0044*/ 	.byte	0x00, 0xf5, 0x21, 0x00


	//----- nvinfo : EIATTR_KPARAM_INFO
	.align		4
.L_89:
        /*0048*/ 	.byte	0x04, 0x17
        /*004a*/ 	.short	(.L_91 - .L_90)
.L_90:
        /*004c*/ 	.word	0x00000000
        /*0050*/ 	.short	0x0007
        /*0052*/ 	.short	0x0038
        /*0054*/ 	.byte	0x00, 0xf5, 0x21, 0x00


	//----- nvinfo : EIATTR_KPARAM_INFO
	.align		4
.L_91:
        /*0058*/ 	.byte	0x04, 0x17
        /*005a*/ 	.short	(.L_93 - .L_92)
.L_92:
        /*005c*/ 	.word	0x00000000
        /*0060*/ 	.short	0x0006
        /*0062*/ 	.short	0x0030
        /*0064*/ 	.byte	0x00, 0xf5, 0x21, 0x00


	//----- nvinfo : EIATTR_KPARAM_INFO
	.align		4
.L_93:
        /*0068*/ 	.byte	0x04, 0x17
        /*006a*/ 	.short	(.L_95 - .L_94)
.L_94:
        /*006c*/ 	.word	0x00000000
        /*0070*/ 	.short	0x0005
        /*0072*/ 	.short	0x0028
        /*0074*/ 	.byte	0x00, 0xf5, 0x21, 0x00


	//----- nvinfo : EIATTR_KPARAM_INFO
	.align		4
.L_95:
        /*0078*/ 	.byte	0x04, 0x17
        /*007a*/ 	.short	(.L_97 - .L_96)
.L_96:
        /*007c*/ 	.word	0x00000000
        /*0080*/ 	.short	0x0004
        /*0082*/ 	.short	0x0020
        /*0084*/ 	.byte	0x00, 0xf0, 0x21, 0x00


	//----- nvinfo : EIATTR_KPARAM_INFO
	.align		4
.L_97:
        /*0088*/ 	.byte	0x04, 0x17
        /*008a*/ 	.short	(.L_99 - .L_98)
.L_98:
        /*008c*/ 	.word	0x00000000
        /*0090*/ 	.short	0x0003
        /*0092*/ 	.short	0x0018
        /*0094*/ 	.byte	0x00, 0xf0, 0x21, 0x00


	//----- nvinfo : EIATTR_KPARAM_INFO
	.align		4
.L_99:
        /*0098*/ 	.byte	0x04, 0x17
        /*009a*/ 	.short	(.L_101 - .L_100)
.L_100:
        /*009c*/ 	.word	0x00000000
        /*00a0*/ 	.short	0x0002
        /*00a2*/ 	.short	0x0010
        /*00a4*/ 	.byte	0x00, 0xf5, 0x21, 0x00


	//----- nvinfo : EIATTR_KPARAM_INFO
	.align		4
.L_101:
        /*00a8*/ 	.byte	0x04, 0x17
        /*00aa*/ 	.short	(.L_103 - .L_102)
.L_102:
        /*00ac*/ 	.word	0x00000000
        /*00b0*/ 	.short	0x0001
        /*00b2*/ 	.short	0x0008
        /*00b4*/ 	.byte	0x00, 0xf5, 0x21, 0x00


	//----- nvinfo : EIATTR_KPARAM_INFO
	.align		4
.L_103:
        /*00b8*/ 	.byte	0x04, 0x17
        /*00ba*/ 	.short	(.L_105 - .L_104)
.L_104:
        /*00bc*/ 	.word	0x00000000
        /*00c0*/ 	.short	0x0000
        /*00c2*/ 	.short	0x0000
        /*00c4*/ 	.byte	0x00, 0xf5, 0x21, 0x00


	//----- nvinfo : EIATTR_SPARSE_MMA_MASK
	.align		4
.L_105:
        /*00c8*/ 	.byte	0x03, 0x50
        /*00ca*/ 	.short	0x0000


	//----- nvinfo : EIATTR_MAXREG_COUNT
	.align		4
        /*00cc*/ 	.byte	0x03, 0x1b
        /*00ce*/ 	.short	0x00ff


	//----- nvinfo : EIATTR_MERCURY_ISA_VERSION
	.align		4
        /*00d0*/ 	.byte	0x03, 0x5f
        /*00d2*/ 	.short	0x0101


	//----- nvinfo : EIATTR_VRC_CTA_INIT_COUNT
	.align		4
        /*00d4*/ 	.byte	0x02, 0x4a
	.zero		1
	.zero		1


	//----- nvinfo : EIATTR_EXIT_INSTR_OFFSETS
	.align		4
        /*00d8*/ 	.byte	0x04, 0x1c
        /*00da*/ 	.short	(.L_107 - .L_106)


	//   ....[0]....
.L_106:
        /*00dc*/ 	.word	0x00000120


	//   ....[1]....
        /*00e0*/ 	.word	0x000002d0


	//   ....[2]....
        /*00e4*/ 	.word	0x00000ab0


	//   ....[3]....
        /*00e8*/ 	.word	0x00001260


	//----- nvinfo : EIATTR_CRS_STACK_SIZE
	.align		4
.L_107:
        /*00ec*/ 	.byte	0x04, 0x1e
        /*00ee*/ 	.short	(.L_109 - .L_108)
.L_108:
        /*00f0*/ 	.word	0x00000000


	//----- nvinfo : EIATTR_CBANK_PARAM_SIZE
	.align		4
.L_109:
        /*00f4*/ 	.byte	0x03, 0x19
        /*00f6*/ 	.short	0x0060


	//----- nvinfo : EIATTR_PARAM_CBANK
	.align		4
        /*00f8*/ 	.byte	0x04, 0x0a
        /*00fa*/ 	.short	(.L_111 - .L_110)
	.align		4
.L_110:
        /*00fc*/ 	.word	index@(.nv.constant0.mergeDbResultsWithOrPolicyBitmap)
        /*0100*/ 	.short	0x0380
        /*0102*/ 	.short	0x0060


	//----- nvinfo : EIATTR_SW_WAR
	.align		4
.L_111:
        /*0104*/ 	.byte	0x04, 0x36
        /*0106*/ 	.short	(.L_113 - .L_112)
.L_112:
        /*0108*/ 	.word	0x00000008
.L_113:


//--------------------- .nv.info.mergeDbResults   --------------------------
	.section	.nv.info.mergeDbResults,"",@"SHT_CUDA_INFO"
	.sectionflags	@""
	.align	4


	//----- nvinfo : EIATTR_CUDA_API_VERSION
	.align		4
        /*0000*/ 	.byte	0x04, 0x37
        /*0002*/ 	.short	(.L_115 - .L_114)
.L_114:
        /*0004*/ 	.word	0x00000082


	//----- nvinfo : EIATTR_KPARAM_INFO
	.align		4
.L_115:
        /*0008*/ 	.byte	0x04, 0x17
        /*000a*/ 	.short	(.L_117 - .L_116)
.L_116:
        /*000c*/ 	.word	0x00000000
        /*0010*/ 	.short	0x000b
        /*0012*/ 	.short	0x0058
        /*0014*/ 	.byte	0x00, 0xf5, 0x21, 0x00


	//----- nvinfo : EIATTR_KPARAM_INFO
	.align		4
.L_117:
        /*0018*/ 	.byte	0x04, 0x17
        /*001a*/ 	.short	(.L_119 - .L_118)
.L_118:
        /*001c*/ 	.word	0x00000000
        /*0020*/ 	.short	0x000a
        /*0022*/ 	.short	0x0050
        /*0024*/ 	.byte	0x00, 0xf5, 0x21, 0x00


	//----- nvinfo : EIATTR_KPARAM_INFO
	.align		4
.L_119:
        /*0028*/ 	.byte	0x04, 0x17
        /*002a*/ 	.short	(.L_121 - .L_120)
.L_120:
        /*002c*/ 	.word	0x00000000
        /*0030*/ 	.short	0x0009
        /*0032*/ 	.short	0x0048
        /*0034*/ 	.byte	0x00, 0xf5, 0x21, 0x00


	//----- nvinfo : EIATTR_KPARAM_INFO
	.align		4
.L_121:
        /*0038*/ 	.byte	0x04, 0x17
        /*003a*/ 	.short	(.L_123 - .L_122)
.L_122:
        /*003c*/ 	.word	0x00000000
        /*0040*/ 	.short	0x0008
        /*0042*/ 	.short	0x0040
        /*0044*/ 	.byte	0x00, 0xf5, 0x21, 0x00


	//----- nvinfo : EIATTR_KPARAM_INFO
	.align		4
.L_123:
        /*0048*/ 	.byte	0x04, 0x17
        /*004a*/ 	.short	(.L_125 - .L_124)
.L_124:
        /*004c*/ 	.word	0x00000000
        /*0050*/ 	.short	0x0007
        /*0052*/ 	.short	0x0038
        /*0054*/ 	.byte	0x00, 0xf5, 0x21, 0x00


	//----- nvinfo : EIATTR_KPARAM_INFO
	.align		4
.L_125:
        /*0058*/ 	.byte	0x04, 0x17
        /*005a*/ 	.short	(.L_127 - .L_126)
.L_126:
        /*005c*/ 	.word	0x00000000
        /*0060*/ 	.short	0x0006
        /*0062*/ 	.short	0x0030
        /*0064*/ 	.byte	0x00, 0xf5, 0x21, 0x00


	//----- nvinfo : EIATTR_KPARAM_INFO
	.align		4
.L_127:
        /*0068*/ 	.byte	0x04, 0x17
        /*006a*/ 	.short	(.L_129 - .L_128)
.L_128:
        /*006c*/ 	.word	0x00000000
        /*0070*/ 	.short	0x0005
        /*0072*/ 	.short	0x0028
        /*0074*/ 	.byte	0x00, 0xf0, 0x21, 0x00


	//----- nvinfo : EIATTR_KPARAM_INFO
	.align		4
.L_129:
        /*0078*/ 	.byte	0x04, 0x17
        /*007a*/ 	.short	(.L_131 - .L_130)
.L_130:
        /*007c*/ 	.word	0x00000000
        /*0080*/ 	.short	0x0004
        /*0082*/ 	.short	0x0020
        /*0084*/ 	.byte	0x00, 0xf0, 0x21, 0x00


	//----- nvinfo : EIATTR_KPARAM_INFO
	.align		4
.L_131:
        /*0088*/ 	.byte	0x04, 0x17
        /*008a*/ 	.short	(.L_133 - .L_132)
.L_132:
        /*008c*/ 	.word	0x00000000
        /*0090*/ 	.short	0x0003
        /*0092*/ 	.short	0x0018
        /*0094*/ 	.byte	0x00, 0xf0, 0x21, 0x00


	//----- nvinfo : EIATTR_KPARAM_INFO
	.align		4
.L_133:
        /*0098*/ 	.byte	0x04, 0x17
        /*009a*/ 	.short	(.L_135 - .L_134)
.L_134:
        /*009c*/ 	.word	0x00000000
        /*00a0*/ 	.short	0x0002
        /*00a2*/ 	.short	0x0010
        /*00a4*/ 	.byte	0x00, 0xf5, 0x21, 0x00


	//----- nvinfo : EIATTR_KPARAM_INFO
	.align		4
.L_135:
        /*00a8*/ 	.byte	0x04, 0x17
        /*00aa*/ 	.short	(.L_137 - .L_136)
.L_136:
        /*00ac*/ 	.word	0x00000000
        /*00b0*/ 	.short	0x0001
        /*00b2*/ 	.short	0x0008
        /*00b4*/ 	.byte	0x00, 0xf5, 0x21, 0x00


	//----- nvinfo : EIATTR_KPARAM_INFO
	.align		4
.L_137:
        /*00b8*/ 	.byte	0x04, 0x17
        /*00ba*/ 	.short	(.L_139 - .L_138)
.L_138:
        /*00bc*/ 	.word	0x00000000
        /*00c0*/ 	.short	0x0000
        /*00c2*/ 	.short	0x0000
        /*00c4*/ 	.byte	0x00, 0xf5, 0x21, 0x00


	//----- nvinfo : EIATTR_SPARSE_MMA_MASK
	.align		4
.L_139:
        /*00c8*/ 	.byte	0x03, 0x50
        /*00ca*/ 	.short	0x0000


	//----- nvinfo : EIATTR_MAXREG_COUNT
	.align		4
        /*00cc*/ 	.byte	0x03, 0x1b
        /*00ce*/ 	.short	0x00ff


	//----- nvinfo : EIATTR_MERCURY_ISA_VERSION
	.align		4
        /*00d0*/ 	.byte	0x03, 0x5f
        /*00d2*/ 	.short	0x0101


	//----- nvinfo : EIATTR_VRC_CTA_INIT_COUNT
	.align		4
        /*00d4*/ 	.byte	0x02, 0x4a
	.zero		1
	.zero		1


	//----- nvinfo : EIATTR_EXIT_INSTR_OFFSETS
	.align		4
        /*00d8*/ 	.byte	0x04, 0x1c
        /*00da*/ 	.short	(.L_141 - .L_140)


	//   ....[0]....
.L_140:
        /*00dc*/ 	.word	0x00000080


	//   ....[1]....
        /*00e0*/ 	.word	0x00000d30


	//----- nvinfo : EIATTR_CRS_STACK_SIZE
	.align		4
.L_141:
        /*00e4*/ 	.byte	0x04, 0x1e
        /*00e6*/ 	.short	(.L_143 - .L_142)
.L_142:
        /*00e8*/ 	.word	0x00000000


	//----- nvinfo : EIATTR_CBANK_PARAM_SIZE
	.align		4
.L_143:
        /*00ec*/ 	.byte	0x03, 0x19
        /*00ee*/ 	.short	0x0060


	//----- nvinfo : EIATTR_PARAM_CBANK
	.align		4
        /*00f0*/ 	.byte	0x04, 0x0a
        /*00f2*/ 	.short	(.L_145 - .L_144)
	.align		4
.L_144:
        /*00f4*/ 	.word	index@(.nv.constant0.mergeDbResults)
        /*00f8*/ 	.short	0x0380
        /*00fa*/ 	.short	0x0060


	//----- nvinfo : EIATTR_SW_WAR
	.align		4
.L_145:
        /*00fc*/ 	.byte	0x04, 0x36
        /*00fe*/ 	.short	(.L_147 - .L_146)
.L_146:
        /*0100*/ 	.word	0x00000008
.L_147:


//--------------------- .nv.info.openResults      --------------------------
	.section	.nv.info.openResults,"",@"SHT_CUDA_INFO"
	.sectionflags	@""
	.align	4


	//----- nvinfo : EIATTR_CUDA_API_VERSION
	.align		4
        /*0000*/ 	.byte	0x04, 0x37
        /*0002*/ 	.short	(.L_149 - .L_148)
.L_148:
        /*0004*/ 	.word	0x00000082


	//----- nvinfo : EIATTR_KPARAM_INFO
	.align		4
.L_149:
        /*0008*/ 	.byte	0x04, 0x17
        /*000a*/ 	.short	(.L_151 - .L_150)
.L_150:
        /*000c*/ 	.word	0x00000000
        /*0010*/ 	.short	0x0009
        /*0012*/ 	.short	0x0048
        /*0014*/ 	.byte	0x00, 0xf0, 0x21, 0x00


	//----- nvinfo : EIATTR_KPARAM_INFO
	.align		4
.L_151:
        /*0018*/ 	.byte	0x04, 0x17
        /*001a*/ 	.short	(.L_153 - .L_152)
.L_152:
        /*001c*/ 	.word	0x00000000
        /*0020*/ 	.short	0x0008
        /*0022*/ 	.short	0x0040
        /*0024*/ 	.byte	0x00, 0xf0, 0x21, 0x00


	//----- nvinfo : EIATTR_KPARAM_INFO
	.align		4
.L_153:
        /*0028*/ 	.byte	0x04, 0x17
        /*002a*/ 	.short	(.L_155 - .L_154)
.L_154:
        /*002c*/ 	.word	0x00000000
        /*0030*/ 	.short	0x0007
        /*0032*/ 	.short	0x0038
        /*0034*/ 	.byte	0x00, 0xf0, 0x21, 0x00


	//----- nvinfo : EIATTR_KPARAM_INFO
	.align		4
.L_155:
        /*0038*/ 	.byte	0x04, 0x17
        /*003a*/ 	.short	(.L_157 - .L_156)
.L_156:
        /*003c*/ 	.word	0x00000000
        /*0040*/ 	.short	0x0006
        /*0042*/ 	.short	0x0030
        /*0044*/ 	.byte	0x00, 0xf0, 0x21, 0x00


	//----- nvinfo : EIATTR_KPARAM_INFO
	.align		4
.L_157:
        /*0048*/ 	.byte	0x04, 0x17
        /*004a*/ 	.short	(.L_159 - .L_158)
.L_158:
        /*004c*/ 	.word	0x00000000
        /*0050*/ 	.short	0x0005
        /*0052*/ 	.short	0x0028
        /*0054*/ 	.byte	0x00, 0xf0, 0x21, 0x00


	//----- nvinfo : EIATTR_KPARAM_INFO
	.align		4
.L_159:
        /*0058*/ 	.byte	0x04, 0x17
        /*005a*/ 	.short	(.L_161 - .L_160)
.L_160:
        /*005c*/ 	.word	0x00000000
        /*0060*/ 	.short	0x0004
        /*0062*/ 	.short	0x0020
        /*0064*/ 	.byte	0x00, 0xf0, 0x21, 0x00


	//----- nvinfo : EIATTR_KPARAM_INFO
	.align		4
.L_161:
        /*0068*/ 	.byte	0x04, 0x17
        /*006a*/ 	.short	(.L_163 - .L_162)
.L_162:
        /*006c*/ 	.word	0x00000000
        /*0070*/ 	.short	0x0003
        /*0072*/ 	.short	0x0018
        /*0074*/ 	.byte	0x00, 0xf5, 0x21, 0x00


	//----- nvinfo : EIATTR_KPARAM_INFO
	.align		4
.L_163:
        /*0078*/ 	.byte	0x04, 0x17
        /*007a*/ 	.short	(.L_165 - .L_164)
.L_164:
        /*007c*/ 	.word	0x00000000
        /*0080*/ 	.short	0x0002
        /*0082*/ 	.short	0x0010
        /*0084*/ 	.byte	0x00, 0xf5, 0x21, 0x00


	//----- nvinfo : EIATTR_KPARAM_INFO
	.align		4
.L_165:
        /*0088*/ 	.byte	0x04, 0x17
        /*008a*/ 	.short	(.L_167 - .L_166)
.L_166:
        /*008c*/ 	.word	0x00000000
        /*0090*/ 	.short	0x0001
        /*0092*/ 	.short	0x0008
        /*0094*/ 	.byte	0x00, 0xf5, 0x21, 0x00


	//----- nvinfo : EIATTR_KPARAM_INFO
	.align		4
.L_167:
        /*0098*/ 	.byte	0x04, 0x17
        /*009a*/ 	.short	(.L_169 - .L_168)
.L_168:
        /*009c*/ 	.word	0x00000000
        /*00a0*/ 	.short	0x0000
        /*00a2*/ 	.short	0x0000
        /*00a4*/ 	.byte	0x00, 0xf5, 0x21, 0x00


	//----- nvinfo : EIATTR_SPARSE_MMA_MASK
	.align		4
.L_169:
        /*00a8*/ 	.byte	0x03, 0x50
        /*00aa*/ 	.short	0x0000


	//----- nvinfo : EIATTR_MAXREG_COUNT
	.align		4
        /*00ac*/ 	.byte	0x03, 0x1b
        /*00ae*/ 	.short	0x00ff


	//----- nvinfo : EIATTR_MERCURY_ISA_VERSION
	.align		4
        /*00b0*/ 	.byte	0x03, 0x5f
        /*00b2*/ 	.short	0x0101


	//----- nvinfo : EIATTR_VRC_CTA_INIT_COUNT
	.align		4
        /*00b4*/ 	.byte	0x02, 0x4a
	.zero		1
	.zero		1


	//----- nvinfo : EIATTR_EXIT_INSTR_OFFSETS
	.align		4
        /*00b8*/ 	.byte	0x04, 0x1c
        /*00ba*/ 	.short	(.L_171 - .L_170)


	//   ....[0]....
.L_170:
        /*00bc*/ 	.word	0x00000080


	//   ....[1]....
        /*00c0*/ 	.word	0x000014e0


	//----- nvinfo : EIATTR_CRS_STACK_SIZE
	.align		4
.L_171:
        /*00c4*/ 	.byte	0x04, 0x1e
        /*00c6*/ 	.short	(.L_173 - .L_172)
.L_172:
        /*00c8*/ 	.word	0x00000000


	//----- nvinfo : EIATTR_CBANK_PARAM_SIZE
	.align		4
.L_173:
        /*00cc*/ 	.byte	0x03, 0x19
        /*00ce*/ 	.short	0x0050


	//----- nvinfo : EIATTR_PARAM_CBANK
	.align		4
        /*00d0*/ 	.byte	0x04, 0x0a
        /*00d2*/ 	.short	(.L_175 - .L_174)
	.align		4
.L_174:
        /*00d4*/ 	.word	index@(.nv.constant0.openResults)
        /*00d8*/ 	.short	0x0380
        /*00da*/ 	.short	0x0050


	//----- nvinfo : EIATTR_SW_WAR
	.align		4
.L_175:
        /*00dc*/ 	.byte	0x04, 0x36
        /*00de*/ 	.short	(.L_177 - .L_176)
.L_176:
        /*00e0*/ 	.word	0x00000008
.L_177:


//--------------------- .nv.info.matmul_correct_and_reduce --------------------------
	.section	.nv.info.matmul_correct_and_reduce,"",@"SHT_CUDA_INFO"
	.sectionflags	@""
	.align	4


	//----- nvinfo : EIATTR_CUDA_API_VERSION
	.align		4
        /*0000*/ 	.byte	0x04, 0x37
        /*0002*/ 	.short	(.L_179 - .L_178)
.L_178:
        /*0004*/ 	.word	0x00000082


	//----- nvinfo : EIATTR_KPARAM_INFO
	.align		4
.L_179:
        /*0008*/ 	.byte	0x04, 0x17
        /*000a*/ 	.short	(.L_181 - .L_180)
.L_180:
        /*000c*/ 	.word	0x00000000
        /*0010*/ 	.short	0x000b
        /*0012*/ 	.short	0x0058
        /*0014*/ 	.byte	0x00, 0xf5, 0x21, 0x00


	//----- nvinfo : EIATTR_KPARAM_INFO
	.align		4
.L_181:
        /*0018*/ 	.byte	0x04, 0x17
        /*001a*/ 	.short	(.L_183 - .L_182)
.L_182:
        /*001c*/ 	.word	0x00000000
        /*0020*/ 	.short	0x000a
        /*0022*/ 	.short	0x0050
        /*0024*/ 	.byte	0x00, 0xf5, 0x21, 0x00


	//----- nvinfo : EIATTR_KPARAM_INFO
	.align		4
.L_183:
        /*0028*/ 	.byte	0x04, 0x17
        /*002a*/ 	.short	(.L_185 - .L_184)
.L_184:
        /*002c*/ 	.word	0x00000000
        /*0030*/ 	.short	0x0009
        /*0032*/ 	.short	0x0048
        /*0034*/ 	.byte	0x00, 0xf0, 0x09, 0x00


	//----- nvinfo : EIATTR_KPARAM_INFO
	.align		4
.L_185:
        /*0038*/ 	.byte	0x04, 0x17
        /*003a*/ 	.short	(.L_187 - .L_186)
.L_186:
        /*003c*/ 	.word	0x00000000
        /*0040*/ 	.short	0x0008
        /*0042*/ 	.short	0x0040
        /*0044*/ 	.byte	0x00, 0xf0, 0x21, 0x00


	//----- nvinfo : EIATTR_KPARAM_INFO
	.align		4
.L_187:
        /*0048*/ 	.byte	0x04, 0x17
        /*004a*/ 	.short	(.L_189 - .L_188)
.L_188:
        /*004c*/ 	.word	0x00000000
        /*0050*/ 	.short	0x0007
        /*0052*/ 	.short	0x0038
        /*0054*/ 	.byte	0x00, 0xf0, 0x21, 0x00


	//----- nvinfo : EIATTR_KPARAM_INFO
	.align		4
.L_189:
        /*0058*/ 	.byte	0x04, 0x17
        /*005a*/ 	.short	(.L_191 - .L_190)
.L_190:
        /*005c*/ 	.word	0x00000000
        /*0060*/ 	.short	0x0006
        /*0062*/ 	.short	0x0030
        /*0064*/ 	.byte	0x00, 0xf0, 0x21, 0x00


	//----- nvinfo : EIATTR_KPARAM_INFO
	.align		4
.L_191:
        /*0068*/ 	.byte	0x04, 0x17
        /*006a*/ 	.short	(.L_193 - .L_192)
.L_192:
        /*006c*/ 	.word	0x00000000
        /*0070*/ 	.short	0x0005
        /*0072*/ 	.short	0x0028
        /*0074*/ 	.byte	0x00, 0xf5, 0x21, 0x00


	//----- nvinfo : EIATTR_KPARAM_INFO
	.align		4
.L_193:
        /*0078*/ 	.byte	0x04, 0x17
        /*007a*/ 	.short	(.L_195 - .L_194)
.L_194:
        /*007c*/ 	.word	0x00000000
        /*0080*/ 	.short	0x0004
        /*0082*/ 	.short	0x0020
        /*0084*/ 	.byte	0x00, 0xf5, 0x21, 0x00


	//----- nvinfo : EIATTR_KPARAM_INFO
	.align		4
.L_195:
        /*0088*/ 	.byte	0x04, 0x17
        /*008a*/ 	.short	(.L_197 - .L_196)
.L_196:
        /*008c*/ 	.word	0x00000000
        /*0090*/ 	.short	0x0003
        /*0092*/ 	.short	0x0018
        /*0094*/ 	.byte	0x00, 0xf5, 0x21, 0x00


	//----- nvinfo : EIATTR_KPARAM_INFO
	.align		4
.L_197:
        /*0098*/ 	.byte	0x04, 0x17
        /*009a*/ 	.short	(.L_199 - .L_198)
.L_198:
        /*009c*/ 	.word	0x00000000
        /*00a0*/ 	.short	0x0002
        /*00a2*/ 	.short	0x0010
        /*00a4*/ 	.byte	0x00, 0xf5, 0x21, 0x00


	//----- nvinfo : EIATTR_KPARAM_INFO
	.align		4
.L_199:
        /*00a8*/ 	.byte	0x04, 0x17
        /*00aa*/ 	.short	(.L_201 - .L_200)
.L_200:
        /*00ac*/ 	.word	0x00000000
        /*00b0*/ 	.short	0x0001
        /*00b2*/ 	.short	0x0008
        /*00b4*/ 	.byte	0x00, 0xf5, 0x21, 0x00


	//----- nvinfo : EIATTR_KPARAM_INFO
	.align		4
.L_201:
        /*00b8*/ 	.byte	0x04, 0x17
        /*00ba*/ 	.short	(.L_203 - .L_202)
.L_202:
        /*00bc*/ 	.word	0x00000000
        /*00c0*/ 	.short	0x0000
        /*00c2*/ 	.short	0x0000
        /*00c4*/ 	.byte	0x00, 0xf5, 0x21, 0x00


	//----- nvinfo : EIATTR_SPARSE_MMA_MASK
	.align		4
.L_203:
        /*00c8*/ 	.byte	0x03, 0x50
        /*00ca*/ 	.short	0x0000


	//----- nvinfo : EIATTR_MAXREG_COUNT
	.align		4
        /*00cc*/ 	.byte	0x03, 0x1b
        /*00ce*/ 	.short	0x00ff


	//----- nvinfo : EIATTR_MERCURY_ISA_VERSION
	.align		4
        /*00d0*/ 	.byte	0x03, 0x5f
        /*00d2*/ 	.short	0x0101


	//----- nvinfo : EIATTR_VRC_CTA_INIT_COUNT
	.align		4
        /*00d4*/ 	.byte	0x02, 0x4a
	.zero		1
	.zero		1


	//----- nvinfo : EIATTR_EXIT_INSTR_OFFSETS
	.align		4
        /*00d8*/ 	.byte	0x04, 0x1c
        /*00da*/ 	.short	(.L_205 - .L_204)


	//   ....[0]....
.L_204:
        /*00dc*/ 	.word	0x00000080


	//   ....[1]....
        /*00e0*/ 	.word	0x00000640


	//----- nvinfo : EIATTR_CRS_STACK_SIZE
	.align		4
.L_205:
        /*00e4*/ 	.byte	0x04, 0x1e
        /*00e6*/ 	.short	(.L_207 - .L_206)
.L_206:
        /*00e8*/ 	.word	0x00000000


	//----- nvinfo : EIATTR_CBANK_PARAM_SIZE
	.align		4
.L_207:
        /*00ec*/ 	.byte	0x03, 0x19
        /*00ee*/ 	.short	0x0060


	//----- nvinfo : EIATTR_PARAM_CBANK
	.align		4
        /*00f0*/ 	.byte	0x04, 0x0a
        /*00f2*/ 	.short	(.L_209 - .L_208)
	.align		4
.L_208:
        /*00f4*/ 	.word	index@(.nv.constant0.matmul_correct_and_reduce)
        /*00f8*/ 	.short	0x0380
        /*00fa*/ 	.short	0x0060


	//----- nvinfo : EIATTR_SW_WAR
	.align		4
.L_209:
        /*00fc*/ 	.byte	0x04, 0x36
        /*00fe*/ 	.short	(.L_211 - .L_210)
.L_210:
        /*0100*/ 	.word	0x00000008
.L_211:


//--------------------- .nv.info.xor_assign_u8    --------------------------
	.section	.nv.info.xor_assign_u8,"",@"SHT_CUDA_INFO"
	.sectionflags	@""
	.align	4


	//----- nvinfo : EIATTR_CUDA_API_VERSION
	.align		4
        /*0000*/ 	.byte	0x04, 0x37
        /*0002*/ 	.short	(.L_213 - .L_212)
.L_212:
        /*0004*/ 	.word	0x00000082


	//----- nvinfo : EIATTR_KPARAM_INFO
	.align		4
.L_213:
        /*0008*/ 	.byte	0x04, 0x17
        /*000a*/ 	.short	(.L_215 - .L_214)
.L_214:
        /*000c*/ 	.word	0x00000000
        /*0010*/ 	.short	0x0002
        /*0012*/ 	.short	0x0010
        /*0014*/ 	.byte	0x00, 0xf0, 0x21, 0x00


	//----- nvinfo : EIATTR_KPARAM_INFO
	.align		4
.L_215:
        /*0018*/ 	.byte	0x04, 0x17
        /*001a*/ 	.short	(.L_217 - .L_216)
.L_216:
        /*001c*/ 	.word	0x00000000
        /*0020*/ 	.short	0x0001
        /*0022*/ 	.short	0x0008
        /*0024*/ 	.byte	0x00, 0xf5, 0x21, 0x00


	//----- nvinfo : EIATTR_KPARAM_INFO
	.align		4
.L_217:
        /*0028*/ 	.byte	0x04, 0x17
        /*002a*/ 	.short	(.L_219 - .L_218)
.L_218:
        /*002c*/ 	.word	0x00000000
        /*0030*/ 	.short	0x0000
        /*0032*/ 	.short	0x0000
        /*0034*/ 	.byte	0x00, 0xf5, 0x21, 0x00


	//----- nvinfo : EIATTR_SPARSE_MMA_MASK
	.align		4
.L_219:
        /*0038*/ 	.byte	0x03, 0x50
        /*003a*/ 	.short	0x0000


	//----- nvinfo : EIATTR_MAXREG_COUNT
	.align		4
        /*003c*/ 	.byte	0x03, 0x1b
        /*003e*/ 	.short	0x00ff


	//----- nvinfo : EIATTR_MERCURY_ISA_VERSION
	.align		4
        /*0040*/ 	.byte	0x03, 0x5f
        /*0042*/ 	.short	0x0101


	//----- nvinfo : EIATTR_VRC_CTA_INIT_COUNT
	.align		4
        /*0044*/ 	.byte	0x02, 0x4a
	.zero		1
	.zero		1


	//----- nvinfo : EIATTR_EXIT_INSTR_OFFSETS
	.align		4
        /*0048*/ 	.byte	0x04, 0x1c
        /*004a*/ 	.short	(.L_221 - .L_220)


	//   ....[0]....
.L_220:
        /*004c*/ 	.word	0x00000080


	//   ....[1]....
        /*0050*/ 	.word	0x00000130


	//----- nvinfo : EIATTR_CBANK_PARAM_SIZE
	.align		4
.L_221:
        /*0054*/ 	.byte	0x03, 0x19
        /*0056*/ 	.short	0x0018


	//----- nvinfo : EIATTR_PARAM_CBANK
	.align		4
        /*0058*/ 	.byte	0x04, 0x0a
        /*005a*/ 	.short	(.L_223 - .L_222)
	.align		4
.L_222:
        /*005c*/ 	.word	index@(.nv.constant0.xor_assign_u8)
        /*0060*/ 	.short	0x0380
        /*0062*/ 	.short	0x0018


	//----- nvinfo : EIATTR_SW_WAR
	.align		4
.L_223:
        /*0064*/ 	.byte	0x04, 0x36
        /*0066*/ 	.short	(.L_225 - .L_224)
.L_224:
        /*0068*/ 	.word	0x00000008
.L_225:


//--------------------- .nv.callgraph             --------------------------
	.section	.nv.callgraph,"",@"SHT_CUDA_CALLGRAPH"
	.align	4
	.sectionentsize	8
	.align		4
        /*0000*/ 	.word	0x00000000
	.align		4
        /*0004*/ 	.word	0xffffffff
	.align		4
        /*0008*/ 	.word	0x00000000
	.align		4
        /*000c*/ 	.word	0xfffffffe
	.align		4
        /*0010*/ 	.word	0x00000000
	.align		4
        /*0014*/ 	.word	0xfffffffd
	.align		4
        /*0018*/ 	.word	0x00000000
	.align		4
        /*001c*/ 	.word	0xfffffffc


//--------------------- .text.mergeBatchResults   --------------------------
	.section	.text.mergeBatchResults,"ax",@progbits
	.align	128
        .global         mergeBatchResults
        .type           mergeBatchResults,@function
        .size           mergeBatchResults,(.L_x_84 - mergeBatchResults)
        .other          mergeBatchResults,@"STO_CUDA_ENTRY STV_DEFAULT"
mergeBatchResults:
.text.mergeBatchResults:
[----:B------:R-:W-:Y:S01]  /*0000*/  LDC R1, c[0x0][0x37c] ;  /* 0x0000df00ff017b82 */ /* 0x000fe20000000800 */
[----:B------:R-:W0:Y:S07]  /*0010*/  S2R R3, SR_TID.X ;  /* 0x0000000000037919 */ /* 0x000e2e0000002100 */
[----:B------:R-:W0:Y:S01]  /*0020*/  S2UR UR4, SR_CTAID.X ;  /* 0x00000000000479c3 */ /* 0x000e220000002500 */
[----:B------:R-:W1:Y:S07]  /*0030*/  LDCU.64 UR6, c[0x0][0x3a8] ;  /* 0x00007500ff0677ac */ /* 0x000e6e0008000a00 */
[----:B------:R-:W0:Y:S02]  /*0040*/  LDC R0, c[0x0][0x360] ;  /* 0x0000d800ff007b82 */ /* 0x000e240000000800 */
[----:B0-----:R-:W-:-:S05]  /*0050*/  IMAD R0, R0, UR4, R3 ;  /* 0x0000000400007c24 */ /* 0x001fca000f8e0203 */
[----:B-1----:R-:W-:-:S04]  /*0060*/  ISETP.GE.U32.AND P0, PT, R0, UR6, PT ;  /* 0x0000000600007c0c */ /* 0x002fc8000bf06070 */
[----:B------:R-:W-:-:S13]  /*0070*/  ISETP.GE.U32.AND.EX P0, PT, RZ, UR7, PT, P0 ;  /* 0x00000007ff007c0c */ /* 0x000fda000bf06100 */
[----:B------:R-:W-:Y:S05]  /*0080*/  @P0 EXIT ;  /* 0x000000000000094d */ /* 0x000fea0003800000 */
[----:B------:R-:W0:Y:S01]  /*0090*/  LDCU.128 UR4, c[0x0][0x380] ;  /* 0x00007000ff0477ac */ /* 0x000e220008000c00 */
[----:B------:R-:W-:Y:S01]  /*00a0*/  IMAD.SHL.U32 R4, R0, 0x8, RZ ;  /* 0x0000000800047824 */ /* 0x000fe200078e00ff */
[----:B------:R-:W-:Y:S01]  /*00b0*/  SHF.R.U32.HI R5, RZ, 0x1d, R0 ;  /* 0x0000001dff057819 */ /* 0x000fe20000011600 */
[----:B------:R-:W1:Y:S01]  /*00c0*/  LDCU.64 UR10, c[0x0][0x358] ;  /* 0x00006b00ff0a77ac */ /* 0x000e620008000a00 */
[----:B------:R-:W2:Y:S01]  /*00d0*/  LDCU UR12, c[0x0][0x3a4] ;  /* 0x00007480ff0c77ac */ /* 0x000ea20008000800 */
[----:B------:R-:W3:Y:S01]  /*00e0*/  LDCU UR13, c[0x0][0x3a0] ;  /* 0x00007400ff0d77ac */ /* 0x000ee20008000800 */
[----:B------:R-:W4:Y:S01]  /*00f0*/  LDCU.64 UR14, c[0x0][0x398] ;  /* 0x00007300ff0e77ac */ /* 0x000f220008000a00 */
[C---:B0-----:R-:W-:Y:S02]  /*0100*/  IADD3 R2, P0, PT, R4.reuse, UR4, RZ ;  /* 0x0000000404027c10 */ /* 0x041fe4000ff1e0ff */
[----:B------:R-:W-:Y:S01]  /*0110*/  IADD3 R4, P1, PT, R4, UR6, RZ ;  /* 0x0000000604047c10 */ /* 0x000fe2000ff3e0ff */
[----:B------:R-:W0:Y:S01]  /*0120*/  LDCU.64 UR16, c[0x0][0x390] ;  /* 0x00007200ff1077ac */ /* 0x000e220008000a00 */
[----:B------:R-:W-:-:S02]  /*0130*/  IADD3.X R3, PT, PT, R5, UR5, RZ, P0, !PT ;  /* 0x0000000505037c10 */ /* 0x000fc400087fe4ff */
[----:B------:R-:W-:Y:S01]  /*0140*/  IADD3.X R5, PT, PT, R5, UR7, RZ, P1, !PT ;  /* 0x0000000705057c10 */ /* 0x000fe20008ffe4ff */
[----:B------:R-:W0:Y:S01]  /*0150*/  LDCU.64 UR18, c[0x0][0x3b0] ;  /* 0x00007600ff1277ac */ /* 0x000e220008000a00 */
[----:B------:R-:W-:Y:S01]  /*0160*/  UMOV UR4, URZ ;  /* 0x000000ff00047c82 */ /* 0x000fe20008000000 */
[----:B------:R-:W-:Y:S01]  /*0170*/  UMOV UR9, 0x1 ;  /* 0x0000000100097882 */ /* 0x000fe20000000000 */
[----:B-1234-:R-:W-:-:S05]  /*0180*/  UMOV UR5, URZ ;  /* 0x000000ff00057c82 */ /* 0x01efca0008000000 */
.L_x_10:
[C---:B0-----:R-:W-:Y:S01]  /*0190*/  LEA R6, P0, R0.reuse, UR9, 0x6 ;  /* 0x0000000900067c11 */ /* 0x041fe2000f8030ff */
[----:B------:R-:W-:Y:S01]  /*01a0*/  UIADD3 UR4, UPT, UPT, UR4, 0x2, URZ ;  /* 0x0000000204047890 */ /* 0x000fe2000fffe0ff */
[----:B------:R-:W-:Y:S01]  /*01b0*/  BSSY.RECONVERGENT B0, `(.L_x_0) ;  /* 0x0000025000007945 */ /* 0x000fe20003800200 */
[----:B------:R-:W1:Y:S01]  /*01c0*/  LDCU.64 UR6, c[0x0][0x3a0] ;  /* 0x00007400ff0677ac */ /* 0x000e620008000a00 */
[----:B------:R-:W-:Y:S02]  /*01d0*/  LEA.HI.X R7, R0, UR5, RZ, 0x6, P0 ;  /* 0x0000000500077c11 */ /* 0x000fe400080f34ff */
[----:B------:R-:W-:Y:S01]  /*01e0*/  IADD3 R8, P0, PT, R6, -0x1, RZ ;  /* 0xffffffff06087810 */ /* 0x000fe20007f1e0ff */
[----:B------:R-:W-:-:S03]  /*01f0*/  UISETP.NE.AND UP1, UPT, UR4, 0x40, UPT ;  /* 0x000000400400788c */ /* 0x000fc6000bf25270 */
[----:B------:R-:W-:-:S04]  /*0200*/  IADD3.X R9, PT, PT, R7, -0x1, RZ, P0, !PT ;  /* 0xffffffff07097810 */ /* 0x000fc800007fe4ff */
[----:B------:R-:W-:-:S04]  /*0210*/  LOP3.LUT R10, R9, UR12, RZ, 0xfc, !PT ;  /* 0x0000000c090a7c12 */ /* 0x000fc8000f8efcff */
[----:B------:R-:W-:-:S13]  /*0220*/  ISETP.NE.U32.AND P0, PT, R10, RZ, PT ;  /* 0x000000ff0a00720c */ /* 0x000fda0003f05070 */
[----:B-1----:R-:W-:Y:S05]  /*0230*/  @P0 BRA `(.L_x_1) ;  /* 0x0000000000580947 */ /* 0x002fea0003800000 */
[----:B------:R-:W-:-:S04]  /*0240*/  IMAD.U32 R9, RZ, RZ, UR13 ;  /* 0x0000000dff097e24 */ /* 0x000fc8000f8e00ff */
[----:B------:R-:W1:Y:S01]  /*0250*/  I2F.U32.RP R12, R9 ;  /* 0x00000009000c7306 */ /* 0x000e620000209000 */
[----:B------:R-:W-:-:S07]  /*0260*/  ISETP.NE.U32.AND P2, PT, R9, RZ, PT ;  /* 0x000000ff0900720c */ /* 0x000fce0003f45070 */
[----:B-1----:R-:W1:Y:S02]  /*0270*/  MUFU.RCP R12, R12 ;  /* 0x0000000c000c7308 */ /* 0x002e640000001000 */
[----:B-1----:R-:W-:-:S06]  /*0280*/  VIADD R10, R12, 0xffffffe ;  /* 0x0ffffffe0c0a7836 */ /* 0x002fcc0000000000 */
[----:B------:R1:W2:Y:S02]  /*0290*/  F2I.FTZ.U32.TRUNC.NTZ R11, R10 ;  /* 0x0000000a000b7305 */ /* 0x0002a4000021f000 */
[----:B-1----:R-:W-:Y:S02]  /*02a0*/  IMAD.MOV.U32 R10, RZ, RZ, RZ ;  /* 0x000000ffff0a7224 */ /* 0x002fe400078e00ff */
[----:B--2---:R-:W-:-:S04]  /*02b0*/  IMAD R13, R11, R9, RZ ;  /* 0x000000090b0d7224 */ /* 0x004fc800078e02ff */
[----:B------:R-:W-:-:S04]  /*02c0*/  IMAD.MOV R13, RZ, RZ, -R13 ;  /* 0x000000ffff0d7224 */ /* 0x000fc800078e0a0d */
[----:B------:R-:W-:-:S06]  /*02d0*/  IMAD.HI.U32 R11, R11, R13, R10 ;  /* 0x0000000d0b0b7227 */ /* 0x000fcc00078e000a */
[----:B------:R-:W-:-:S04]  /*02e0*/  IMAD.HI.U32 R10, R11, R8, RZ ;  /* 0x000000080b0a7227 */ /* 0x000fc800078e00ff */
[----:B------:R-:W-:-:S04]  /*02f0*/  IMAD.MOV R14, RZ, RZ, -R10 ;  /* 0x000000ffff0e7224 */ /* 0x000fc800078e0a0a */
[----:B------:R-:W-:-:S05]  /*0300*/  IMAD R14, R9, R14, R8 ;  /* 0x0000000e090e7224 */ /* 0x000fca00078e0208 */
[----:B------:R-:W-:-:S13]  /*0310*/  ISETP.GE.U32.AND P0, PT, R14, R9, PT ;  /* 0x000000090e00720c */ /* 0x000fda0003f06070 */
[----:B------:R-:W-:Y:S02]  /*0320*/  @P0 IMAD.IADD R14, R14, 0x1, -R9 ;  /* 0x000000010e0e0824 */ /* 0x000fe400078e0a09 */
[----:B------:R-:W-:-:S03]  /*0330*/  @P0 VIADD R10, R10, 0x1 ;  /* 0x000000010a0a0836 */ /* 0x000fc60000000000 */
[----:B------:R-:W-:-:S13]  /*0340*/  ISETP.GE.U32.AND P1, PT, R14, R9, PT ;  /* 0x000000090e00720c */ /* 0x000fda0003f26070 */
[----:B------:R-:W-:Y:S01]  /*0350*/  @P1 VIADD R10, R10, 0x1 ;  /* 0x000000010a0a1836 */ /* 0x000fe20000000000 */
[----:B------:R-:W-:-:S05]  /*0360*/  @!P2 LOP3.LUT R10, RZ, R9, RZ, 0x33, !PT ;  /* 0x00000009ff0aa212 */ /* 0x000fca00078e33ff */
[----:B------:R-:W-:-:S04]  /*0370*/  IMAD.MOV R11, RZ, RZ, -R10 ;  /* 0x000000ffff0b7224 */ /* 0x000fc800078e0a0a */
[----:B------:R-:W-:Y:S01]  /*0380*/  IMAD R8, R9, R11, R8 ;  /* 0x0000000b09087224 */ /* 0x000fe200078e0208 */
[----:B------:R-:W-:Y:S06]  /*0390*/  BRA `(.L_x_2) ;  /* 0x0000000000187947 */ /* 0x000fec0003800000 */
.L_x_1:
[----:B------:R-:W-:-:S07]  /*03a0*/  MOV R10, 0x3c0 ;  /* 0x000003c0000a7802 */ /* 0x000fce0000000f00 */
[----:B0-----:R-:W-:Y:S05]  /*03b0*/  CALL.REL.NOINC `($__internal_0_$__cuda_sm20_div_u64) ;  /* 0x0000000800087944 */ /* 0x001fea0003c00000 */
[--C-:B------:R-:W-:Y:S02]  /*03c0*/  IMAD.MOV R11, RZ, RZ, -R12.reuse ;  /* 0x000000ffff0b7224 */ /* 0x100fe400078e0a0c */
[----:B------:R-:W-:Y:S02]  /*03d0*/  IMAD.U32 R9, RZ, RZ, UR13 ;  /* 0x0000000dff097e24 */ /* 0x000fe4000f8e00ff */
[----:B------:R-:W-:Y:S02]  /*03e0*/  IMAD.MOV.U32 R10, RZ, RZ, R12 ;  /* 0x000000ffff0a7224 */ /* 0x000fe400078e000c */
[----:B------:R-:W-:-:S07]  /*03f0*/  IMAD R8, R11, R9, R8 ;  /* 0x000000090b087224 */ /* 0x000fce00078e0208 */
.L_x_2:
[----:B0-----:R-:W-:Y:S05]  /*0400*/  BSYNC.RECONVERGENT B0 ;  /* 0x0000000000007941 */ /* 0x001fea0003800200 */
.L_x_0:
[----:B------:R-:W-:Y:S01]  /*0410*/  ISETP.GE.U32.AND P0, PT, R8, R9, PT ;  /* 0x000000090800720c */ /* 0x000fe20003f06070 */
[----:B------:R-:W-:Y:S01]  /*0420*/  BSSY.RECONVERGENT B0, `(.L_x_3) ;  /* 0x000002a000007945 */ /* 0x000fe20003800200 */
[----:B------:R-:W-:Y:S02]  /*0430*/  ISETP.GE.U32.AND P1, PT, R10, UR14, PT ;  /* 0x0000000e0a007c0c */ /* 0x000fe4000bf26070 */
[----:B------:R-:W-:-:S04]  /*0440*/  ISETP.GE.U32.AND.EX P0, PT, RZ, UR12, PT, P0 ;  /* 0x0000000cff007c0c */ /* 0x000fc8000bf06100 */
[----:B------:R-:W-:-:S04]  /*0450*/  ISETP.GE.U32.OR.EX P0, PT, RZ, UR15, P0, P1 ;  /* 0x0000000fff007c0c */ /* 0x000fc80008706510 */
[----:B------:R-:W-:-:S13]  /*0460*/  ISETP.LT.U32.OR P0, PT, R8, 0xf, P0 ;  /* 0x0000000f0800780c */ /* 0x000fda0000701470 */
[----:B------:R-:W-:Y:S05]  /*0470*/  @P0 BRA `(.L_x_4) ;  /* 0x0000000000900947 */ /* 0x000fea0003800000 */
[----:B------:R-:W-:-:S04]  /*0480*/  IMAD.HI.U32 R11, R8, 0x8421085, RZ ;  /* 0x08421085080b7827 */ /* 0x000fc800078e00ff */
[----:B------:R-:W-:Y:S02]  /*0490*/  IMAD.MOV.U32 R13, RZ, RZ, -0x42108421 ;  /* 0xbdef7bdfff0d7424 */ /* 0x000fe400078e00ff */
[C---:B------:R-:W-:Y:S02]  /*04a0*/  IMAD.IADD R12, R8.reuse, 0x1, -R11 ;  /* 0x00000001080c7824 */ /* 0x040fe400078e0a0b */
[----:B------:R-:W-:-:S03]  /*04b0*/  IMAD R8, R8, R13, -0x21084211 ;  /* 0xdef7bdef08087424 */ /* 0x000fc600078e020d */
[----:B------:R-:W-:Y:S02]  /*04c0*/  LEA.HI R12, R12, R11, RZ, 0x1f ;  /* 0x0000000b0c0c7211 */ /* 0x000fe400078ff8ff */
[----:B------:R-:W-:Y:S02]  /*04d0*/  ISETP.GT.U32.AND P0, PT, R8, 0x8421084, PT ;  /* 0x084210840800780c */ /* 0x000fe40003f04070 */
[----:B------:R-:W-:-:S04]  /*04e0*/  SHF.R.U32.HI R19, RZ, 0x4, R12 ;  /* 0x00000004ff137819 */ /* 0x000fc8000001160c */
[----:B------:R-:W-:-:S13]  /*04f0*/  ISETP.GE.U32.OR P0, PT, R19, R10, P0 ;  /* 0x0000000a1300720c */ /* 0x000fda0000706470 */
[----:B------:R-:W-:Y:S05]  /*0500*/  @P0 BRA `(.L_x_4) ;  /* 0x00000000006c0947 */ /* 0x000fea0003800000 */
[----:B------:R-:W2:Y:S04]  /*0510*/  LDG.E.64 R12, desc[UR10][R2.64] ;  /* 0x0000000a020c7981 */ /* 0x000ea8000c1e1b00 */
[----:B------:R-:W3:Y:S01]  /*0520*/  LDG.E.64 R14, desc[UR10][R4.64] ;  /* 0x0000000a040e7981 */ /* 0x000ee2000c1e1b00 */
[----:B------:R-:W-:Y:S01]  /*0530*/  UIADD3 UR8, UPT, UPT, UR9, -0x1, URZ ;  /* 0xffffffff09087890 */ /* 0x000fe2000fffe0ff */
[----:B------:R-:W-:-:S05]  /*0540*/  IMAD.MOV.U32 R21, RZ, RZ, 0x1 ;  /* 0x00000001ff157424 */ /* 0x000fca00078e00ff */
[C---:B------:R-:W-:Y:S02]  /*0550*/  SHF.L.U32 R11, R21.reuse, UR8, RZ ;  /* 0x00000008150b7c19 */ /* 0x040fe400080006ff */
[----:B------:R-:W-:Y:S02]  /*0560*/  SHF.L.U64.HI R17, R21, UR8, RZ ;  /* 0x0000000815117c19 */ /* 0x000fe400080102ff */
[-C--:B--2---:R-:W-:Y:S02]  /*0570*/  LOP3.LUT P0, RZ, R12, R11.reuse, RZ, 0xc0, !PT ;  /* 0x0000000b0cff7212 */ /* 0x084fe4000780c0ff */
[----:B---3--:R-:W-:Y:S02]  /*0580*/  LOP3.LUT P1, RZ, R14, R11, RZ, 0xc0, !PT ;  /* 0x0000000b0eff7212 */ /* 0x008fe4000782c0ff */
[-C--:B------:R-:W-:Y:S02]  /*0590*/  LOP3.LUT P0, RZ, R13, R17.reuse, RZ, 0xc0, P0 ;  /* 0x000000110dff7212 */ /* 0x080fe4000000c0ff */
[----:B------:R-:W-:-:S04]  /*05a0*/  LOP3.LUT P1, RZ, R15, R17, RZ, 0xc0, P1 ;  /* 0x000000110fff7212 */ /* 0x000fc8000082c0ff */
[----:B------:R-:W-:-:S13]  /*05b0*/  PLOP3.LUT P0, PT, P0, P1, PT, 0x2f, 0xf2 ;  /* 0x0000000000f2781c */ /* 0x000fda0000702577 */
[----:B------:R-:W-:Y:S05]  /*05c0*/  @P0 BRA `(.L_x_4) ;  /* 0x00000000003c0947 */ /* 0x000fea0003800000 */
[C---:B------:R-:W-:Y:S01]  /*05d0*/  IMAD.SHL.U32 R14, R10.reuse, 0x4, RZ ;  /* 0x000000040a0e7824 */ /* 0x040fe200078e00ff */
[----:B------:R-:W-:Y:S01]  /*05e0*/  SHF.L.U64.HI R8, R10, 0x2, RZ ;  /* 0x000000020a087819 */ /* 0x000fe200000102ff */
[----:B------:R-:W-:-:S03]  /*05f0*/  IMAD.MOV.U32 R23, RZ, RZ, -0x2 ;  /* 0xfffffffeff177424 */ /* 0x000fc600078e00ff */
[C---:B------:R-:W-:Y:S02]  /*0600*/  IADD3 R12, P0, PT, R14.reuse, UR16, RZ ;  /* 0x000000100e0c7c10 */ /* 0x040fe4000ff1e0ff */
[----:B------:R-:W-:Y:S02]  /*0610*/  IADD3 R14, P1, PT, R14, UR18, RZ ;  /* 0x000000120e0e7c10 */ /* 0x000fe4000ff3e0ff */
[C---:B------:R-:W-:Y:S02]  /*0620*/  IADD3.X R13, PT, PT, R8.reuse, UR17, RZ, P0, !PT ;  /* 0x00000011080d7c10 */ /* 0x040fe400087fe4ff */
[----:B------:R-:W-:-:S03]  /*0630*/  IADD3.X R15, PT, PT, R8, UR19, RZ, P1, !PT ;  /* 0x00000013080f7c10 */ /* 0x000fc60008ffe4ff */
[----:B------:R0:W-:Y:S04]  /*0640*/  REDG.E.MIN.STRONG.GPU desc[UR10][R12.64], R23 ;  /* 0x000000170c00798e */ /* 0x0001e8000c92e10a */
[----:B------:R-:W2:Y:S02]  /*0650*/  ATOMG.E.ADD.STRONG.GPU PT, R15, desc[UR10][R14.64], R21 ;  /* 0x800000150e0f79a8 */ /* 0x000ea400081ef10a */
[----:B--2---:R-:W-:-:S13]  /*0660*/  ISETP.GT.U32.AND P0, PT, R15, 0xff, PT ;  /* 0x000000ff0f00780c */ /* 0x004fda0003f04070 */
[----:B------:R-:W1:Y:S01]  /*0670*/  @!P0 LDC.64 R16, c[0x0][0x3b8] ;  /* 0x0000ee00ff108b82 */ /* 0x000e620000000a00 */
[----:B------:R-:W-:Y:S01]  /*0680*/  @!P0 IMAD R11, R10, 0x100, R15 ;  /* 0x000001000a0b8824 */ /* 0x000fe200078e020f */
[----:B------:R-:W-:-:S03]  /*0690*/  @!P0 LOP3.LUT R19, RZ, R19, RZ, 0x33, !PT ;  /* 0x00000013ff138212 */ /* 0x000fc600078e33ff */
[----:B-1----:R-:W-:-:S05]  /*06a0*/  @!P0 IMAD.WIDE.U32 R10, R11, 0x4, R16 ;  /* 0x000000040b0a8825 */ /* 0x002fca00078e0010 */
[----:B------:R0:W-:Y:S02]  /*06b0*/  @!P0 STG.E desc[UR10][R10.64], R19 ;  /* 0x000000130a008986 */ /* 0x0001e4000c10190a */
.L_x_4:
[----:B------:R-:W-:Y:S05]  /*06c0*/  BSYNC.RECONVERGENT B0 ;  /* 0x0000000000007941 */ /* 0x000fea0003800200 */
.L_x_3:
[----:B------:R-:W-:Y:S01]  /*06d0*/  LOP3.LUT R8, R7, UR12, RZ, 0xfc, !PT ;  /* 0x0000000c07087c12 */ /* 0x000fe2000f8efcff */
[----:B------:R-:W-:Y:S03]  /*06e0*/  BSSY.RECONVERGENT B0, `(.L_x_5) ;  /* 0x0000020000007945 */ /* 0x000fe60003800200 */
[----:B------:R-:W-:-:S13]  /*06f0*/  ISETP.NE.U32.AND P0, PT, R8, RZ, PT ;  /* 0x000000ff0800720c */ /* 0x000fda0003f05070 */
[----:B------:R-:W-:Y:S05]  /*0700*/  @P0 BRA `(.L_x_6) ;  /* 0x0000000000540947 */ /* 0x000fea0003800000 */
[----:B0-----:R-:W0:Y:S01]  /*0710*/  I2F.U32.RP R12, R9 ;  /* 0x00000009000c7306 */ /* 0x001e220000209000 */
[----:B------:R-:W-:-:S07]  /*0720*/  ISETP.NE.U32.AND P2, PT, R9, RZ, PT ;  /* 0x000000ff0900720c */ /* 0x000fce0003f45070 */
[----:B0-----:R-:W0:Y:S02]  /*0730*/  MUFU.RCP R12, R12 ;  /* 0x0000000c000c7308 */ /* 0x001e240000001000 */
[----:B0-----:R-:W-:-:S06]  /*0740*/  VIADD R10, R12, 0xffffffe ;  /* 0x0ffffffe0c0a7836 */ /* 0x001fcc0000000000 */
[----:B------:R0:W1:Y:S02]  /*0750*/  F2I.FTZ.U32.TRUNC.NTZ R11, R10 ;  /* 0x0000000a000b7305 */ /* 0x000064000021f000 */
[----:B0-----:R-:W-:Y:S02]  /*0760*/  IMAD.MOV.U32 R10, RZ, RZ, RZ ;  /* 0x000000ffff0a7224 */ /* 0x001fe400078e00ff */
[----:B-1----:R-:W-:-:S04]  /*0770*/  IMAD.MOV R8, RZ, RZ, -R11 ;  /* 0x000000ffff087224 */ /* 0x002fc800078e0a0b */
[----:B------:R-:W-:-:S04]  /*0780*/  IMAD R7, R8, R9, RZ ;  /* 0x0000000908077224 */ /* 0x000fc800078e02ff */
        /* <DEDUP_REMOVED lines=8> */
[----:B------:R-:W-:Y:S02]  /*0810*/  @P1 IADD3 R7, PT, PT, R7, 0x1, RZ ;  /* 0x0000000107071810 */ /* 0x000fe40007ffe0ff */
[----:B------:R-:W-:-:S05]  /*0820*/  @!P2 LOP3.LUT R7, RZ, R9, RZ, 0x33, !PT ;  /* 0x00000009ff07a212 */ /* 0x000fca00078e33ff */
[----:B------:R-:W-:-:S04]  /*0830*/  IMAD.MOV R8, RZ, RZ, -R7 ;  /* 0x000000ffff087224 */ /* 0x000fc800078e0a07 */
[----:B------:R-:W-:Y:S01]  /*0840*/  IMAD R6, R9, R8, R6 ;  /* 0x0000000809067224 */ /* 0x000fe200078e0206 */
[----:B------:R-:W-:Y:S06]  /*0850*/  BRA `(.L_x_7) ;  /* 0x0000000000207947 */ /* 0x000fec0003800000 */
.L_x_6:
[----:B------:R-:W-:Y:S01]  /*0860*/  IMAD.MOV.U32 R9, RZ, RZ, R7 ;  /* 0x000000ffff097224 */ /* 0x000fe200078e0007 */
[----:B0-----:R-:W-:Y:S01]  /*0870*/  MOV R10, 0x8a0 ;  /* 0x000008a0000a7802 */ /* 0x001fe20000000f00 */
[----:B------:R-:W-:-:S07]  /*0880*/  IMAD.MOV.U32 R8, RZ, RZ, R6 ;  /* 0x000000ffff087224 */ /* 0x000fce00078e0006 */
[----:B------:R-:W-:Y:S05]  /*0890*/  CALL.REL.NOINC `($__internal_0_$__cuda_sm20_div_u64) ;  /* 0x0000000000d07944 */ /* 0x000fea0003c00000 */
[--C-:B------:R-:W-:Y:S02]  /*08a0*/  IMAD.MOV R8, RZ, RZ, -R12.reuse ;  /* 0x000000ffff087224 */ /* 0x100fe400078e0a0c */
[----:B------:R-:W-:Y:S02]  /*08b0*/  IMAD.U32 R9, RZ, RZ, UR13 ;  /* 0x0000000dff097e24 */ /* 0x000fe4000f8e00ff */
[----:B------:R-:W-:Y:S02]  /*08c0*/  IMAD.MOV.U32 R7, RZ, RZ, R12 ;  /* 0x000000ffff077224 */ /* 0x000fe400078e000c */
[----:B------:R-:W-:-:S07]  /*08d0*/  IMAD R6, R8, R9, R6 ;  /* 0x0000000908067224 */ /* 0x000fce00078e0206 */
.L_x_7:
[----:B------:R-:W-:Y:S05]  /*08e0*/  BSYNC.RECONVERGENT B0 ;  /* 0x0000000000007941 */ /* 0x000fea0003800200 */
.L_x_5:
        /* <DEDUP_REMOVED lines=42> */
.L_x_9:
[----:B------:R-:W-:Y:S05]  /*0b90*/  BSYNC.RECONVERGENT B0 ;  /* 0x0000000000007941 */ /* 0x000fea0003800200 */
.L_x_8:
[----:B------:R-:W-:-:S04]  /*0ba0*/  UIADD3 UR9, UP0, UPT, UR9, 0x2, URZ ;  /* 0x0000000209097890 */ /* 0x000fc8000ff1e0ff */
[----:B------:R-:W-:Y:S01]  /*0bb0*/  UIADD3.X UR5, UPT, UPT, URZ, UR5, URZ, UP0, !UPT ;  /* 0x00000005ff057290 */ /* 0x000fe200087fe4ff */
[----:B------:R-:W-:Y:S11]  /*0bc0*/  BRA.U UP1, `(.L_x_10) ;  /* 0xfffffff501707547 */ /* 0x000ff6000b83ffff */
[----:B------:R-:W-:Y:S05]  /*0bd0*/  EXIT ;  /* 0x000000000000794d */ /* 0x000fea0003800000 */
        .weak           $__internal_0_$__cuda_sm20_div_u64
        .type           $__internal_0_$__cuda_sm20_div_u64,@function
        .size           $__internal_0_$__cuda_sm20_div_u64,(.L_x_84 - $__internal_0_$__cuda_sm20_div_u64)
$__internal_0_$__cuda_sm20_div_u64:
[----:B------:R-:W0:Y:S08]  /*0be0*/  I2F.U64.RP R11, UR6 ;  /* 0x00000006000b7d12 */ /* 0x000e300008309000 */
[----:B0-----:R-:W0:Y:S02]  /*0bf0*/  MUFU.RCP R11, R11 ;  /* 0x0000000b000b7308 */ /* 0x001e240000001000 */
[----:B0-----:R-:W-:-:S06]  /*0c00*/  VIADD R12, R11, 0x1ffffffe ;  /* 0x1ffffffe0b0c7836 */ /* 0x001fcc0000000000 */
[----:B------:R-:W0:Y:S02]  /*0c10*/  F2I.U64.TRUNC R12, R12 ;  /* 0x0000000c000c7311 */ /* 0x000e24000020d800 */
[----:B0-----:R-:W-:-:S04]  /*0c20*/  IMAD.WIDE.U32 R14, R12, UR6, RZ ;  /* 0x000000060c0e7c25 */ /* 0x001fc8000f8e00ff */
[----:B------:R-:W-:Y:S01]  /*0c30*/  IMAD R15, R12, UR7, R15 ;  /* 0x000000070c0f7c24 */ /* 0x000fe2000f8e020f */
[----:B------:R-:W-:-:S03]  /*0c40*/  IADD3 R17, P0, PT, RZ, -R14, RZ ;  /* 0x8000000eff117210 */ /* 0x000fc60007f1e0ff */
[----:B------:R-:W-:Y:S02]  /*0c50*/  IMAD R15, R13, UR6, R15 ;  /* 0x000000060d0f7c24 */ /* 0x000fe4000f8e020f */
[----:B------:R-:W-:-:S03]  /*0c60*/  IMAD.HI.U32 R14, R12, R17, RZ ;  /* 0x000000110c0e7227 */ /* 0x000fc600078e00ff */
[----:B------:R-:W-:Y:S01]  /*0c70*/  IADD3.X R19, PT, PT, RZ, ~R15, RZ, P0, !PT ;  /* 0x8000000fff137210 */ /* 0x000fe200007fe4ff */
[----:B------:R-:W-:-:S04]  /*0c80*/  IMAD.MOV.U32 R15, RZ, RZ, R12 ;  /* 0x000000ffff0f7224 */ /* 0x000fc800078e000c */
[----:B------:R-:W-:-:S04]  /*0c90*/  IMAD.WIDE.U32 R14, P0, R12, R19, R14 ;  /* 0x000000130c0e7225 */ /* 0x000fc8000780000e */
[C---:B------:R-:W-:Y:S02]  /*0ca0*/  IMAD R21, R13.reuse, R19, RZ ;  /* 0x000000130d157224 */ /* 0x040fe400078e02ff */
[----:B------:R-:W-:-:S04]  /*0cb0*/  IMAD.HI.U32 R14, P1, R13, R17, R14 ;  /* 0x000000110d0e7227 */ /* 0x000fc8000782000e */
[----:B------:R-:W-:Y:S01]  /*0cc0*/  IMAD.HI.U32 R11, R13, R19, RZ ;  /* 0x000000130d0b7227 */ /* 0x000fe200078e00ff */
[----:B------:R-:W-:-:S03]  /*0cd0*/  IADD3 R15, P2, PT, R21, R14, RZ ;  /* 0x0000000e150f7210 */ /* 0x000fc60007f5e0ff */
[----:B------:R-:W-:Y:S02]  /*0ce0*/  IMAD.X R11, R11, 0x1, R13, P0 ;  /* 0x000000010b0b7824 */ /* 0x000fe400000e060d */
[----:B------:R-:W-:-:S03]  /*0cf0*/  IMAD.WIDE.U32 R12, R15, UR6, RZ ;  /* 0x000000060f0c7c25 */ /* 0x000fc6000f8e00ff */
[----:B------:R-:W-:Y:S01]  /*0d00*/  IADD3.X R11, PT, PT, RZ, RZ, R11, P2, P1 ;  /* 0x000000ffff0b7210 */ /* 0x000fe200017e240b */
[----:B------:R-:W-:Y:S01]  /*0d10*/  IMAD R14, R15, UR7, R13 ;  /* 0x000000070f0e7c24 */ /* 0x000fe2000f8e020d */
[----:B------:R-:W-:-:S03]  /*0d20*/  IADD3 R13, P0, PT, RZ, -R12, RZ ;  /* 0x8000000cff0d7210 */ /* 0x000fc60007f1e0ff */
[----:B------:R-:W-:Y:S02]  /*0d30*/  IMAD R12, R11, UR6, R14 ;  /* 0x000000060b0c7c24 */ /* 0x000fe4000f8e020e */
[----:B------:R-:W-:-:S04]  /*0d40*/  IMAD.HI.U32 R14, R15, R13, RZ ;  /* 0x0000000d0f0e7227 */ /* 0x000fc800078e00ff */
[----:B------:R-:W-:-:S04]  /*0d50*/  IMAD.X R12, RZ, RZ, ~R12, P0 ;  /* 0x000000ffff0c7224 */ /* 0x000fc800000e0e0c */
[----:B------:R-:W-:-:S04]  /*0d60*/  IMAD.WIDE.U32 R14, P0, R15, R12, R14 ;  /* 0x0000000c0f0e7225 */ /* 0x000fc8000780000e */
[C---:B------:R-:W-:Y:S02]  /*0d70*/  IMAD R16, R11.reuse, R12, RZ ;  /* 0x0000000c0b107224 */ /* 0x040fe400078e02ff */
[----:B------:R-:W-:-:S04]  /*0d80*/  IMAD.HI.U32 R15, P1, R11, R13, R14 ;  /* 0x0000000d0b0f7227 */ /* 0x000fc8000782000e */
[----:B------:R-:W-:Y:S01]  /*0d90*/  IMAD.HI.U32 R12, R11, R12, RZ ;  /* 0x0000000c0b0c7227 */ /* 0x000fe200078e00ff */
[----:B------:R-:W-:-:S03]  /*0da0*/  IADD3 R15, P2, PT, R16, R15, RZ ;  /* 0x0000000f100f7210 */ /* 0x000fc60007f5e0ff */
[----:B------:R-:W-:Y:S02]  /*0db0*/  IMAD.X R11, R12, 0x1, R11, P0 ;  /* 0x000000010c0b7824 */ /* 0x000fe400000e060b */
[----:B------:R-:W-:-:S03]  /*0dc0*/  IMAD.HI.U32 R12, R15, R8, RZ ;  /* 0x000000080f0c7227 */ /* 0x000fc600078e00ff */
[----:B------:R-:W-:Y:S01]  /*0dd0*/  IADD3.X R11, PT, PT, RZ, RZ, R11, P2, P1 ;  /* 0x000000ffff0b7210 */ /* 0x000fe200017e240b */
[----:B------:R-:W-:Y:S02]  /*0de0*/  IMAD.MOV.U32 R13, RZ, RZ, RZ ;  /* 0x000000ffff0d7224 */ /* 0x000fe400078e00ff */
[----:B------:R-:W-:-:S04]  /*0df0*/  IMAD.WIDE.U32 R12, R15, R9, R12 ;  /* 0x000000090f0c7225 */ /* 0x000fc800078e000c */
[C---:B------:R-:W-:Y:S02]  /*0e00*/  IMAD R15, R11.reuse, R9, RZ ;  /* 0x000000090b0f7224 */ /* 0x040fe400078e02ff */
[----:B------:R-:W-:-:S04]  /*0e10*/  IMAD.HI.U32 R12, P0, R11, R8, R12 ;  /* 0x000000080b0c7227 */ /* 0x000fc8000780000c */
[----:B------:R-:W-:Y:S01]  /*0e20*/  IMAD.HI.U32 R11, R11, R9, RZ ;  /* 0x000000090b0b7227 */ /* 0x000fe200078e00ff */
[----:B------:R-:W-:-:S03]  /*0e30*/  IADD3 R15, P1, PT, R15, R12, RZ ;  /* 0x0000000c0f0f7210 */ /* 0x000fc60007f3e0ff */
[----:B------:R-:W-:Y:S02]  /*0e40*/  IMAD.X R11, RZ, RZ, R11, P0 ;  /* 0x000000ffff0b7224 */ /* 0x000fe400000e060b */
[----:B------:R-:W-:-:S04]  /*0e50*/  IMAD.WIDE.U32 R12, R15, UR6, RZ ;  /* 0x000000060f0c7c25 */ /* 0x000fc8000f8e00ff */
[----:B------:R-:W-:Y:S01]  /*0e60*/  IMAD.X R11, RZ, RZ, R11, P1 ;  /* 0x000000ffff0b7224 */ /* 0x000fe200008e060b */
[----:B------:R-:W-:Y:S01]  /*0e70*/  IADD3 R16, P1, PT, -R12, R8, RZ ;  /* 0x000000080c107210 */ /* 0x000fe20007f3e1ff */
[C---:B------:R-:W-:Y:S02]  /*0e80*/  IMAD R14, R15.reuse, UR7, R13 ;  /* 0x000000070f0e7c24 */ /* 0x040fe4000f8e020d */
[----:B------:R-:W-:Y:S01]  /*0e90*/  VIADD R12, R15, 0x1 ;  /* 0x000000010f0c7836 */ /* 0x000fe20000000000 */
[----:B------:R-:W-:Y:S01]  /*0ea0*/  ISETP.GE.U32.AND P0, PT, R16, UR6, PT ;  /* 0x0000000610007c0c */ /* 0x000fe2000bf06070 */
[----:B------:R-:W-:-:S04]  /*0eb0*/  IMAD R14, R11, UR6, R14 ;  /* 0x000000060b0e7c24 */ /* 0x000fc8000f8e020e */
[----:B------:R-:W-:Y:S01]  /*0ec0*/  IMAD.X R14, R9, 0x1, ~R14, P1 ;  /* 0x00000001090e7824 */ /* 0x000fe200008e0e0e */
[----:B------:R-:W-:-:S04]  /*0ed0*/  IADD3 R9, P1, PT, R16, -UR6, RZ ;  /* 0x8000000610097c10 */ /* 0x000fc8000ff3e0ff */
[C---:B------:R-:W-:Y:S02]  /*0ee0*/  ISETP.GE.U32.AND.EX P0, PT, R14.reuse, UR7, PT, P0 ;  /* 0x000000070e007c0c */ /* 0x040fe4000bf06100 */
[----:B------:R-:W-:Y:S02]  /*0ef0*/  IADD3.X R11, PT, PT, R14, ~UR7, RZ, P1, !PT ;  /* 0x800000070e0b7c10 */ /* 0x000fe40008ffe4ff */
[----:B------:R-:W-:Y:S02]  /*0f00*/  SEL R9, R9, R16, P0 ;  /* 0x0000001009097207 */ /* 0x000fe40000000000 */
[----:B------:R-:W-:Y:S02]  /*0f10*/  SEL R15, R12, R15, P0 ;  /* 0x0000000f0c0f7207 */ /* 0x000fe40000000000 */
[----:B------:R-:W-:Y:S02]  /*0f20*/  SEL R11, R11, R14, P0 ;  /* 0x0000000e0b0b7207 */ /* 0x000fe40000000000 */
[----:B------:R-:W-:Y:S01]  /*0f30*/  ISETP.GE.U32.AND P0, PT, R9, UR6, PT ;  /* 0x0000000609007c0c */ /* 0x000fe2000bf06070 */
[----:B------:R-:W-:Y:S01]  /*0f40*/  VIADD R12, R15, 0x1 ;  /* 0x000000010f0c7836 */ /* 0x000fe20000000000 */
[----:B------:R-:W-:-:S02]  /*0f50*/  ISETP.NE.U32.AND P1, PT, RZ, UR6, PT ;  /* 0x00000006ff007c0c */ /* 0x000fc4000bf25070 */
[----:B------:R-:W-:Y:S01]  /*0f60*/  ISETP.GE.U32.AND.EX P0, PT, R11, UR7, PT, P0 ;  /* 0x000000070b007c0c */ /* 0x000fe2000bf06100 */
[----:B------:R-:W-:Y:S01]  /*0f70*/  IMAD.MOV.U32 R11, RZ, RZ, 0x0 ;  /* 0x00000000ff0b7424 */ /* 0x000fe200078e00ff */
[----:B------:R-:W-:Y:S02]  /*0f80*/  ISETP.NE.AND.EX P1, PT, RZ, UR7, PT, P1 ;  /* 0x00000007ff007c0c */ /* 0x000fe4000bf25310 */
[----:B------:R-:W-:-:S04]  /*0f90*/  SEL R12, R12, R15, P0 ;  /* 0x0000000f0c0c7207 */ /* 0x000fc80000000000 */
[----:B------:R-:W-:Y:S01]  /*0fa0*/  SEL R12, R12, 0xffffffff, P1 ;  /* 0xffffffff0c0c7807 */ /* 0x000fe20000800000 */
[----:B------:R-:W-:Y:S06]  /*0fb0*/  RET.REL.NODEC R10 `(mergeBatchResults) ;  /* 0xfffffff00a107950 */ /* 0x000fec0003c3ffff */
.L_x_11:
[----:B------:R-:W-:-:S00]  /*0fc0*/  BRA `(.L_x_11) ;  /* 0xfffffffc00fc7947 */ /* 0x000fc0000383ffff */
[----:B------:R-:W-:-:S00]  /*0fd0*/  NOP ;  /* 0x0000000000007918 */ /* 0x000fc00000000000 */
        /* <DEDUP_REMOVED lines=10> */
.L_x_84:


//--------------------- .text.mergeDbResultsWithOrPolicyBitmap --------------------------
	.section	.text.mergeDbResultsWithOrPolicyBitmap,"ax",@progbits
	.align	128
        .global         mergeDbResultsWithOrPolicyBitmap
        .type           mergeDbResultsWithOrPolicyBitmap,@function
        .size           mergeDbResultsWithOrPolicyBitmap,(.L_x_85 - mergeDbResultsWithOrPolicyBitmap)
        .other          mergeDbResultsWithOrPolicyBitmap,@"STO_CUDA_ENTRY STV_DEFAULT"
mergeDbResultsWithOrPolicyBitmap:
.text.mergeDbResultsWithOrPolicyBitmap:
[----:B------:R-:W-:Y:S01]  /*0000*/  LDC R1, c[0x0][0x37c] ;  /* 0x0000df00ff017b82 */ /* 0x000fe20000000800 */
[----:B------:R-:W0:Y:S01]  /*0010*/  LDCU.64 UR8, c[0x0][0x3a0] ;  /* 0x00007400ff0877ac */ /* 0x000e220008000a00 */
[----:B------:R-:W1:Y:S06]  /*0020*/  S2R R3, SR_TID.X ;  /* 0x0000000000037919 */ /* 0x000e6c0000002100 */
[----:B------:R-:W1:Y:S01]  /*0030*/  S2UR UR12, SR_CTAID.X ;  /* 0x00000000000c79c3 */ /* 0x000e620000002500 */
[----:B------:R-:W0:Y:S07]  /*0040*/  LDCU.64 UR10, c[0x0][0x398] ;  /* 0x00007300ff0a77ac */ /* 0x000e2e0008000a00 */
[----:B------:R-:W1:Y:S01]  /*0050*/  LDC R0, c[0x0][0x360] ;  /* 0x0000d800ff007b82 */ /* 0x000e620000000800 */
[----:B0-----:R-:W-:-:S02]  /*0060*/  UIMAD UR4, UR9, UR10, URZ ;  /* 0x0000000a090472a4 */ /* 0x001fc4000f8e02ff */
[----:B------:R-:W-:Y:S02]  /*0070*/  UIMAD.WIDE.U32 UR6, UR8, UR10, URZ ;  /* 0x0000000a080672a5 */ /* 0x000fe4000f8e00ff */
[----:B------:R-:W-:Y:S02]  /*0080*/  UIMAD UR11, UR8, UR11, UR4 ;  /* 0x0000000b080b72a4 */ /* 0x000fe4000f8e0204 */
[----:B------:R-:W-:Y:S02]  /*0090*/  UIADD3 UR4, UP0, UPT, UR6, 0x3f, URZ ;  /* 0x0000003f06047890 */ /* 0x000fe4000ff1e0ff */
[----:B------:R-:W-:-:S04]  /*00a0*/  UIADD3 UR11, UPT, UPT, UR7, UR11, URZ ;  /* 0x0000000b070b7290 */ /* 0x000fc8000fffe0ff */
[----:B------:R-:W-:Y:S01]  /*00b0*/  UIADD3.X UR5, UPT, UPT, URZ, UR11, URZ, UP0, !UPT ;  /* 0x0000000bff057290 */ /* 0x000fe200087fe4ff */
[----:B-1----:R-:W-:-:S03]  /*00c0*/  IMAD R0, R0, UR12, R3 ;  /* 0x0000000c00007c24 */ /* 0x002fc6000f8e0203 */
[----:B------:R-:W-:Y:S02]  /*00d0*/  USHF.R.U64 UR4, UR4, 0x6, UR5 ;  /* 0x0000000604047899 */ /* 0x000fe40008001205 */
[----:B------:R-:W-:-:S04]  /*00e0*/  USHF.R.U32.HI UR5, URZ, 0x6, UR5 ;  /* 0x00000006ff057899 */ /* 0x000fc80008011605 */
[----:B------:R-:W-:Y:S02]  /*00f0*/  ISETP.LT.U32.AND P0, PT, R0, UR4, PT ;  /* 0x0000000400007c0c */ /* 0x000fe4000bf01070 */
[----:B------:R-:W-:-:S05]  /*0100*/  IMAD.U32 R2, RZ, RZ, UR5 ;  /* 0x00000005ff027e24 */ /* 0x000fca000f8e00ff */
[----:B------:R-:W-:-:S13]  /*0110*/  ISETP.GT.U32.AND.EX P0, PT, R2, RZ, PT, P0 ;  /* 0x000000ff0200720c */ /* 0x000fda0003f04100 */
[----:B------:R-:W-:Y:S05]  /*0120*/  @!P0 EXIT ;  /* 0x000000000000894d */ /* 0x000fea0003800000 */
[----:B------:R-:W0:Y:S01]  /*0130*/  LDCU.128 UR16, c[0x0][0x380] ;  /* 0x00007000ff1077ac */ /* 0x000e220008000c00 */
[----:B------:R-:W-:Y:S01]  /*0140*/  IMAD.SHL.U32 R2, R0, 0x8, RZ ;  /* 0x0000000800027824 */ /* 0x000fe200078e00ff */
[----:B------:R-:W-:Y:S01]  /*0150*/  SHF.R.U32.HI R3, RZ, 0x1d, R0 ;  /* 0x0000001dff037819 */ /* 0x000fe20000011600 */
[----:B------:R-:W-:Y:S01]  /*0160*/  UIADD3 UR5, UP0, UPT, UR8, 0x3f, URZ ;  /* 0x0000003f08057890 */ /* 0x000fe2000ff1e0ff */
[----:B------:R-:W1:Y:S03]  /*0170*/  LDCU.64 UR12, c[0x0][0x358] ;  /* 0x00006b00ff0c77ac */ /* 0x000e660008000a00 */
[----:B------:R-:W-:Y:S01]  /*0180*/  UIADD3.X UR10, UPT, UPT, URZ, UR9, URZ, UP0, !UPT ;  /* 0x00000009ff0a7290 */ /* 0x000fe200087fe4ff */
[----:B------:R-:W2:Y:S03]  /*0190*/  LDCU UR30, c[0x0][0x3a4] ;  /* 0x00007480ff1e77ac */ /* 0x000ea60008000800 */
[----:B------:R-:W-:Y:S01]  /*01a0*/  USHF.R.U64 UR5, UR5, 0x6, UR10 ;  /* 0x0000000605057899 */ /* 0x000fe2000800120a */
[C---:B0-----:R-:W-:Y:S01]  /*01b0*/  IADD3 R4, P0, PT, R2.reuse, UR16, RZ ;  /* 0x0000001002047c10 */ /* 0x041fe2000ff1e0ff */
[----:B------:R-:W0:Y:S01]  /*01c0*/  LDCU UR31, c[0x0][0x3a0] ;  /* 0x00007400ff1f77ac */ /* 0x000e220008000800 */
[----:B------:R-:W-:-:S02]  /*01d0*/  IADD3 R2, P1, PT, R2, UR18, RZ ;  /* 0x0000001202027c10 */ /* 0x000fc4000ff3e0ff */
[C---:B------:R-:W-:Y:S01]  /*01e0*/  IADD3.X R5, PT, PT, R3.reuse, UR17, RZ, P0, !PT ;  /* 0x0000001103057c10 */ /* 0x040fe200087fe4ff */
[----:B------:R-:W3:Y:S01]  /*01f0*/  LDCU.64 UR32, c[0x0][0x3a0] ;  /* 0x00007400ff2077ac */ /* 0x000ee20008000a00 */
[----:B------:R-:W-:Y:S01]  /*0200*/  IADD3.X R3, PT, PT, R3, UR19, RZ, P1, !PT ;  /* 0x0000001303037c10 */ /* 0x000fe20008ffe4ff */
[----:B------:R-:W4:Y:S01]  /*0210*/  LDCU.64 UR28, c[0x0][0x398] ;  /* 0x00007300ff1c77ac */ /* 0x000f220008000a00 */
[----:B------:R-:W0:Y:S01]  /*0220*/  LDCU.64 UR14, c[0x0][0x3b8] ;  /* 0x00007700ff0e77ac */ /* 0x000e220008000a00 */
[----:B------:R-:W0:Y:S01]  /*0230*/  LDCU.64 UR20, c[0x0][0x3c0] ;  /* 0x00007800ff1477ac */ /* 0x000e220008000a00 */
[----:B------:R-:W0:Y:S01]  /*0240*/  LDCU.64 UR22, c[0x0][0x3d8] ;  /* 0x00007b00ff1677ac */ /* 0x000e220008000a00 */
[----:B------:R-:W0:Y:S01]  /*0250*/  LDCU.64 UR24, c[0x0][0x390] ;  /* 0x00007200ff1877ac */ /* 0x000e220008000a00 */
[----:B------:R-:W0:Y:S01]  /*0260*/  LDCU.64 UR26, c[0x0][0x3a8] ;  /* 0x00007500ff1a77ac */ /* 0x000e220008000a00 */
[----:B------:R-:W-:Y:S01]  /*0270*/  USHF.R.U32.HI UR10, URZ, 0x6, UR10 ;  /* 0x00000006ff0a7899 */ /* 0x000fe2000801160a */
[----:B-12---:R-:W-:-:S11]  /*0280*/  UMOV UR4, URZ ;  /* 0x000000ff00047c82 */ /* 0x006fd60008000000 */
.L_x_36:
[----:B0-----:R-:W-:-:S04]  /*0290*/  LEA R6, P1, R0, UR4, 0x6 ;  /* 0x0000000400067c11 */ /* 0x001fc8000f8230ff */
[----:B------:R-:W-:Y:S02]  /*02a0*/  ISETP.GE.U32.AND P0, PT, R6, UR6, PT ;  /* 0x0000000606007c0c */ /* 0x000fe4000bf06070 */
[----:B------:R-:W-:-:S04]  /*02b0*/  LEA.HI.X R7, R0, RZ, RZ, 0x6, P1 ;  /* 0x000000ff00077211 */ /* 0x000fc800008f34ff */
[----:B------:R-:W-:-:S13]  /*02c0*/  ISETP.GE.U32.AND.EX P0, PT, R7, UR11, PT, P0 ;  /* 0x0000000b07007c0c */ /* 0x000fda000bf06100 */
[----:B0--34-:R-:W-:Y:S05]  /*02d0*/  @P0 EXIT ;  /* 0x000000000000094d */ /* 0x019fea0003800000 */
[----:B------:R-:W-:Y:S01]  /*02e0*/  IMAD.U32 R9, RZ, RZ, UR30 ;  /* 0x0000001eff097e24 */ /* 0x000fe2000f8e00ff */
[----:B------:R-:W0:Y:S01]  /*02f0*/  LDCU.64 UR8, c[0x0][0x3a0] ;  /* 0x00007400ff0877ac */ /* 0x000e220008000a00 */
[----:B------:R-:W-:Y:S03]  /*0300*/  BSSY.RECONVERGENT B0, `(.L_x_12) ;  /* 0x0000028000007945 */ /* 0x000fe60003800200 */
[----:B------:R-:W-:-:S04]  /*0310*/  LOP3.LUT R8, R7, R9, RZ, 0xfc, !PT ;  /* 0x0000000907087212 */ /* 0x000fc800078efcff */
[----:B------:R-:W-:-:S13]  /*0320*/  ISETP.NE.U32.AND P0, PT, R8, RZ, PT ;  /* 0x000000ff0800720c */ /* 0x000fda0003f05070 */
[----:B0-----:R-:W-:Y:S05]  /*0330*/  @P0 BRA `(.L_x_13) ;  /* 0x00000000005c0947 */ /* 0x001fea0003800000 */
[----:B------:R-:W-:Y:S02]  /*0340*/  IMAD.U32 R11, RZ, RZ, UR31 ;  /* 0x0000001fff0b7e24 */ /* 0x000fe4000f8e00ff */
[----:B------:R-:W-:Y:S02]  /*0350*/  IMAD.MOV.U32 R17, RZ, RZ, RZ ;  /* 0x000000ffff117224 */ /* 0x000fe400078e00ff */
[----:B------:R-:W0:Y:S01]  /*0360*/  I2F.U32.RP R8, R11 ;  /* 0x0000000b00087306 */ /* 0x000e220000209000 */
[----:B------:R-:W-:-:S07]  /*0370*/  ISETP.NE.U32.AND P2, PT, R11, RZ, PT ;  /* 0x000000ff0b00720c */ /* 0x000fce0003f45070 */
[----:B0-----:R-:W0:Y:S02]  /*0380*/  MUFU.RCP R8, R8 ;  /* 0x0000000800087308 */ /* 0x001e240000001000 */
[----:B0-----:R-:W-:-:S06]  /*0390*/  VIADD R12, R8, 0xffffffe ;  /* 0x0ffffffe080c7836 */ /* 0x001fcc0000000000 */
[----:B------:R0:W1:Y:S02]  /*03a0*/  F2I.FTZ.U32.TRUNC.NTZ R13, R12 ;  /* 0x0000000c000d7305 */ /* 0x000064000021f000 */
[----:B0-----:R-:W-:Y:S02]  /*03b0*/  IMAD.MOV.U32 R12, RZ, RZ, RZ ;  /* 0x000000ffff0c7224 */ /* 0x001fe400078e00ff */
[----:B-1----:R-:W-:-:S04]  /*03c0*/  IMAD R10, R13, R11, RZ ;  /* 0x0000000b0d0a7224 */ /* 0x002fc800078e02ff */
        /* <DEDUP_REMOVED lines=14> */
.L_x_13:
[----:B------:R-:W-:Y:S01]  /*04b0*/  IMAD.MOV.U32 R9, RZ, RZ, R6 ;  /* 0x000000ffff097224 */ /* 0x000fe200078e0006 */
[----:B------:R-:W-:Y:S01]  /*04c0*/  MOV R8, 0x4f0 ;  /* 0x000004f000087802 */ /* 0x000fe20000000f00 */
[----:B------:R-:W-:-:S07]  /*04d0*/  IMAD.MOV.U32 R10, RZ, RZ, R7 ;  /* 0x000000ffff0a7224 */ /* 0x000fce00078e0007 */
[----:B------:R-:W-:Y:S05]  /*04e0*/  CALL.REL.NOINC `($__internal_1_$__cuda_sm20_div_u64) ;  /* 0x0000000c00607944 */ /* 0x000fea0003c00000 */
[----:B------:R-:W-:Y:S01]  /*04f0*/  IADD3 R17, P0, PT, RZ, -R10, RZ ;  /* 0x8000000aff117210 */ /* 0x000fe20007f1e0ff */
[----:B------:R-:W-:Y:S02]  /*0500*/  IMAD.U32 R11, RZ, RZ, UR32 ;  /* 0x00000020ff0b7e24 */ /* 0x000fe4000f8e00ff */
[----:B------:R-:W-:Y:S02]  /*0510*/  IMAD.U32 R9, RZ, RZ, UR33 ;  /* 0x00000021ff097e24 */ /* 0x000fe4000f8e00ff */
[----:B------:R-:W-:Y:S02]  /*0520*/  IMAD.X R8, RZ, RZ, ~R12, P0 ;  /* 0x000000ffff087224 */ /* 0x000fe400000e0e0c */
[----:B------:R-:W-:-:S04]  /*0530*/  IMAD.WIDE.U32 R12, R17, R11, R6 ;  /* 0x0000000b110c7225 */ /* 0x000fc800078e0006 */
[----:B------:R-:W-:-:S04]  /*0540*/  IMAD R8, R8, R11, RZ ;  /* 0x0000000b08087224 */ /* 0x000fc800078e02ff */
[----:B------:R-:W-:Y:S02]  /*0550*/  IMAD R17, R17, R9, R8 ;  /* 0x0000000911117224 */ /* 0x000fe400078e0208 */
[----:B------:R-:W-:Y:S02]  /*0560*/  IMAD.MOV.U32 R8, RZ, RZ, R12 ;  /* 0x000000ffff087224 */ /* 0x000fe400078e000c */
[----:B------:R-:W-:-:S07]  /*0570*/  IMAD.IADD R17, R13, 0x1, R17 ;  /* 0x000000010d117824 */ /* 0x000fce00078e0211 */
.L_x_14:
[----:B------:R-:W-:Y:S05]  /*0580*/  BSYNC.RECONVERGENT B0 ;  /* 0x0000000000007941 */ /* 0x000fea0003800200 */
.L_x_12:
[----:B------:R-:W2:Y:S04]  /*0590*/  LDG.E.64 R12, desc[UR12][R4.64] ;  /* 0x0000000c040c7981 */ /* 0x000ea8000c1e1b00 */
[----:B------:R-:W3:Y:S01]  /*05a0*/  LDG.E.64 R14, desc[UR12][R2.64] ;  /* 0x0000000c020e7981 */ /* 0x000ee2000c1e1b00 */
[----:B------:R-:W-:Y:S01]  /*05b0*/  ISETP.GE.U32.AND P0, PT, R8, R11, PT ;  /* 0x0000000b0800720c */ /* 0x000fe20003f06070 */
[----:B------:R-:W-:Y:S01]  /*05c0*/  BSSY.RECONVERGENT B0, `(.L_x_15) ;  /* 0x0000049000007945 */ /* 0x000fe20003800200 */
[----:B------:R-:W-:Y:S02]  /*05d0*/  ISETP.GE.U32.AND P1, PT, R10, UR28, PT ;  /* 0x0000001c0a007c0c */ /* 0x000fe4000bf26070 */
[----:B------:R-:W-:-:S04]  /*05e0*/  ISETP.GE.U32.AND.EX P0, PT, RZ, R9, PT, P0 ;  /* 0x00000009ff00720c */ /* 0x000fc80003f06100 */
[----:B------:R-:W-:Y:S02]  /*05f0*/  ISETP.GE.U32.OR.EX P0, PT, RZ, UR29, P0, P1 ;  /* 0x0000001dff007c0c */ /* 0x000fe40008706510 */
[----:B--2---:R-:W-:Y:S02]  /*0600*/  SHF.R.U64 R12, R12, UR4, R13 ;  /* 0x000000040c0c7c19 */ /* 0x004fe4000800120d */
[----:B---3--:R-:W-:Y:S02]  /*0610*/  SHF.R.U64 R15, R14, UR4, R15 ;  /* 0x000000040e0f7c19 */ /* 0x008fe4000800120f */
[----:B------:R-:W-:-:S07]  /*0620*/  PRMT R14, R12, 0x7610, R14 ;  /* 0x000076100c0e7816 */ /* 0x000fce000000000e */
[----:B------:R-:W-:Y:S05]  /*0630*/  @P0 BRA `(.L_x_16) ;  /* 0x0000000400040947 */ /* 0x000fea0003800000 */
[----:B------:R-:W-:Y:S01]  /*0640*/  LOP3.LUT R14, R14, 0x1, RZ, 0xc0, !PT ;  /* 0x000000010e0e7812 */ /* 0x000fe200078ec0ff */
[----:B------:R-:W-:Y:S01]  /*0650*/  BSSY.RECONVERGENT B1, `(.L_x_17) ;  /* 0x0000015000017945 */ /* 0x000fe20003800200 */
[----:B------:R-:W-:Y:S01]  /*0660*/  SHF.R.U64 R16, R8, 0x6, R17 ;  /* 0x0000000608107819 */ /* 0x000fe20000001211 */
[----:B------:R-:W-:Y:S01]  /*0670*/  IMAD.MOV.U32 R17, RZ, RZ, RZ ;  /* 0x000000ffff117224 */ /* 0x000fe200078e00ff */
[----:B------:R-:W-:Y:S02]  /*0680*/  ISETP.NE.AND P1, PT, R14, RZ, PT ;  /* 0x000000ff0e00720c */ /* 0x000fe40003f25270 */
[----:B------:R-:W-:Y:S02]  /*0690*/  LOP3.LUT R16, R16, 0x3ffffff, RZ, 0xc0, !PT ;  /* 0x03ffffff10107812 */ /* 0x000fe400078ec0ff */
[----:B------:R-:W-:-:S03]  /*06a0*/  LOP3.LUT R15, R15, 0x1, RZ, 0xc0, !PT ;  /* 0x000000010f0f7812 */ /* 0x000fc600078ec0ff */
[----:B------:R-:W-:Y:S01]  /*06b0*/  IMAD.WIDE.U32 R16, R10, UR5, R16 ;  /* 0x000000050a107c25 */ /* 0x000fe2000f8e0010 */
[----:B------:R-:W-:-:S03]  /*06c0*/  ISETP.NE.AND P0, PT, R15, RZ, PT ;  /* 0x000000ff0f00720c */ /* 0x000fc60003f05270 */
[----:B------:R-:W-:Y:S01]  /*06d0*/  IMAD R13, R10, UR10, R17 ;  /* 0x0000000a0a0d7c24 */ /* 0x000fe2000f8e0211 */
[----:B------:R-:W-:-:S04]  /*06e0*/  LEA R12, P2, R16, UR22, 0x3 ;  /* 0x00000016100c7c11 */ /* 0x000fc8000f8418ff */
[----:B------:R-:W-:Y:S01]  /*06f0*/  LEA.HI.X R13, R16, UR23, R13, 0x3, P2 ;  /* 0x00000017100d7c11 */ /* 0x000fe200090f1c0d */
[----:B------:R-:W-:Y:S08]  /*0700*/  @!P1 BRA `(.L_x_18) ;  /* 0x0000000000249947 */ /* 0x000ff00003800000 */
[----:B------:R-:W-:Y:S01]  /*0710*/  LEA R18, P1, R10, UR14, 0x2 ;  /* 0x0000000e0a127c11 */ /* 0x000fe2000f8210ff */
[----:B------:R-:W-:-:S03]  /*0720*/  IMAD.MOV.U32 R23, RZ, RZ, 0x1 ;  /* 0x00000001ff177424 */ /* 0x000fc600078e00ff */
[----:B------:R-:W-:-:S06]  /*0730*/  LEA.HI.X R19, R10, UR15, RZ, 0x2, P1 ;  /* 0x0000000f0a137c11 */ /* 0x000fcc00088f14ff */
[----:B------:R-:W2:Y:S02]  /*0740*/  ATOMG.E.ADD.STRONG.GPU PT, R19, desc[UR12][R18.64], R23 ;  /* 0x80000017121379a8 */ /* 0x000ea400081ef10c */
[----:B--2---:R-:W-:-:S13]  /*0750*/  ISETP.GT.U32.AND P1, PT, R19, 0xff, PT ;  /* 0x000000ff1300780c */ /* 0x004fda0003f24070 */
[----:B------:R-:W0:Y:S01]  /*0760*/  @!P1 LDC.64 R16, c[0x0][0x3c8] ;  /* 0x0000f200ff109b82 */ /* 0x000e220000000a00 */
[----:B------:R-:W-:-:S04]  /*0770*/  @!P1 IMAD R21, R10, 0x100, R19 ;  /* 0x000001000a159824 */ /* 0x000fc800078e0213 */
[----:B0-----:R-:W-:-:S05]  /*0780*/  @!P1 IMAD.WIDE.U32 R16, R21, 0x4, R16 ;  /* 0x0000000415109825 */ /* 0x001fca00078e0010 */
[----:B------:R0:W-:Y:S02]  /*0790*/  @!P1 STG.E desc[UR12][R16.64], R8 ;  /* 0x0000000810009986 */ /* 0x0001e4000c10190c */
.L_x_18:
[----:B------:R-:W-:Y:S05]  /*07a0*/  BSYNC.RECONVERGENT B1 ;  /* 0x0000000000017941 */ /* 0x000fea0003800200 */
.L_x_17:
[----:B------:R-:W-:Y:S04]  /*07b0*/  BSSY.RECONVERGENT B1, `(.L_x_19) ;  /* 0x000000b000017945 */ /* 0x000fe80003800200 */
[----:B------:R-:W-:Y:S05]  /*07c0*/  @!P0 BRA `(.L_x_20) ;  /* 0x0000000000248947 */ /* 0x000fea0003800000 */
[----:B------:R-:W-:Y:S01]  /*07d0*/  LEA R18, P1, R10, UR20, 0x2 ;  /* 0x000000140a127c11 */ /* 0x000fe2000f8210ff */
[----:B------:R-:W-:-:S03]  /*07e0*/  IMAD.MOV.U32 R23, RZ, RZ, 0x1 ;  /* 0x00000001ff177424 */ /* 0x000fc600078e00ff */
[----:B------:R-:W-:-:S06]  /*07f0*/  LEA.HI.X R19, R10, UR21, RZ, 0x2, P1 ;  /* 0x000000150a137c11 */ /* 0x000fcc00088f14ff */
[----:B------:R-:W2:Y:S02]  /*0800*/  ATOMG.E.ADD.STRONG.GPU PT, R19, desc[UR12][R18.64], R23 ;  /* 0x80000017121379a8 */ /* 0x000ea400081ef10c */
[----:B--2---:R-:W-:-:S13]  /*0810*/  ISETP.GT.U32.AND P1, PT, R19, 0xff, PT ;  /* 0x000000ff1300780c */ /* 0x004fda0003f24070 */
[----:B0-----:R-:W0:Y:S01]  /*0820*/  @!P1 LDC.64 R16, c[0x0][0x3d0] ;  /* 0x0000f400ff109b82 */ /* 0x001e220000000a00 */
[----:B------:R-:W-:-:S04]  /*0830*/  @!P1 IMAD R21, R10, 0x100, R19 ;  /* 0x000001000a159824 */ /* 0x000fc800078e0213 */
[----:B0-----:R-:W-:-:S05]  /*0840*/  @!P1 IMAD.WIDE.U32 R16, R21, 0x4, R16 ;  /* 0x0000000415109825 */ /* 0x001fca00078e0010 */
[----:B------:R1:W-:Y:S02]  /*0850*/  @!P1 STG.E desc[UR12][R16.64], R8 ;  /* 0x0000000810009986 */ /* 0x0003e4000c10190c */
.L_x_20:
[----:B------:R-:W-:Y:S05]  /*0860*/  BSYNC.RECONVERGENT B1 ;  /* 0x0000000000017941 */ /* 0x000fea0003800200 */
.L_x_19:
[----:B------:R-:W2:Y:S01]  /*0870*/  LDG.E.64 R12, desc[UR12][R12.64] ;  /* 0x0000000c0c0c7981 */ /* 0x000ea2000c1e1b00 */
[----:B01----:R-:W-:Y:S01]  /*0880*/  LOP3.LUT R17, R8, 0x3f, RZ, 0xc0, !PT ;  /* 0x0000003f08117812 */ /* 0x003fe200078ec0ff */
[----:B------:R-:W-:Y:S03]  /*0890*/  BSSY.RELIABLE B1, `(.L_x_21) ;  /* 0x000000d000017945 */ /* 0x000fe60003800100 */
[----:B--2---:R-:W-:-:S04]  /*08a0*/  SHF.R.U64 R16, R12, R17, R13 ;  /* 0x000000110c107219 */ /* 0x004fc8000000120d */
[----:B------:R-:W-:-:S04]  /*08b0*/  LOP3.LUT R16, R16, 0x1, RZ, 0xc0, !PT ;  /* 0x0000000110107812 */ /* 0x000fc800078ec0ff */
[----:B------:R-:W-:-:S04]  /*08c0*/  ISETP.NE.U32.AND P1, PT, R16, 0x1, PT ;  /* 0x000000011000780c */ /* 0x000fc80003f25070 */
[----:B------:R-:W-:-:S13]  /*08d0*/  ISETP.NE.U32.AND.EX P1, PT, RZ, RZ, PT, P1 ;  /* 0x000000ffff00720c */ /* 0x000fda0003f25110 */
[----:B------:R-:W-:Y:S05]  /*08e0*/  @P1 BRA `(.L_x_22) ;  /* 0x0000000000101947 */ /* 0x000fea0003800000 */
[----:B------:R-:W-:-:S13]  /*08f0*/  LOP3.LUT P0, RZ, R14, 0xff, R15, 0xc8, !PT ;  /* 0x000000ff0eff7812 */ /* 0x000fda000780c80f */
[----:B------:R-:W-:Y:S05]  /*0900*/  @!P0 BREAK.RELIABLE B1 ;  /* 0x0000000000018942 */ /* 0x000fea0003800100 */
[----:B------:R-:W-:Y:S05]  /*0910*/  @P0 BRA `(.L_x_23) ;  /* 0x0000000000100947 */ /* 0x000fea0003800000 */
[----:B------:R-:W-:Y:S05]  /*0920*/  BRA `(.L_x_16) ;  /* 0x0000000000487947 */ /* 0x000fea0003800000 */
.L_x_22:
[----:B------:R-:W-:-:S13]  /*0930*/  ISETP.EQ.OR P0, PT, R14, RZ, !P0 ;  /* 0x000000ff0e00720c */ /* 0x000fda0004702670 */
[----:B------:R-:W-:Y:S05]  /*0940*/  @P0 BREAK.RELIABLE B1 ;  /* 0x0000000000010942 */ /* 0x000fea0003800100 */
[----:B------:R-:W-:Y:S05]  /*0950*/  @P0 BRA `(.L_x_16) ;  /* 0x00000000003c0947 */ /* 0x000fea0003800000 */
.L_x_23:
[----:B------:R-:W-:Y:S05]  /*0960*/  BSYNC.RELIABLE B1 ;  /* 0x0000000000017941 */ /* 0x000fea0003800100 */
.L_x_21:
[C---:B------:R-:W-:Y:S01]  /*0970*/  IMAD.SHL.U32 R16, R10.reuse, 0x4, RZ ;  /* 0x000000040a107824 */ /* 0x040fe200078e00ff */
[----:B------:R-:W-:Y:S01]  /*0980*/  SHF.L.U64.HI R12, R10, 0x2, RZ ;  /* 0x000000020a0c7819 */ /* 0x000fe200000102ff */
[----:B------:R-:W-:-:S03]  /*0990*/  IMAD.MOV.U32 R21, RZ, RZ, 0x1 ;  /* 0x00000001ff157424 */ /* 0x000fc600078e00ff */
        /* <DEDUP_REMOVED lines=8> */
[----:B------:R-:W-:-:S04]  /*0a20*/  @!P0 IMAD R19, R10, 0x100, R17 ;  /* 0x000001000a138824 */ /* 0x000fc800078e0211 */
[----:B-1----:R-:W-:-:S05]  /*0a30*/  @!P0 IMAD.WIDE.U32 R12, R19, 0x4, R12 ;  /* 0x00000004130c8825 */ /* 0x002fca00078e000c */
[----:B------:R0:W-:Y:S02]  /*0a40*/  @!P0 STG.E desc[UR12][R12.64], R8 ;  /* 0x000000080c008986 */ /* 0x0001e4000c10190c */
.L_x_16:
[----:B------:R-:W-:Y:S05]  /*0a50*/  BSYNC.RECONVERGENT B0 ;  /* 0x0000000000007941 */ /* 0x000fea0003800200 */
.L_x_15:
[----:B------:R-:W-:Y:S05]  /*0a60*/  WARPSYNC.ALL ;  /* 0x0000000000007948 */ /* 0x000fea0003800000 */
[----:B------:R-:W-:-:S05]  /*0a70*/  IADD3 R6, P0, PT, R6, 0x1, RZ ;  /* 0x0000000106067810 */ /* 0x000fca0007f1e0ff */
[----:B------:R-:W-:Y:S01]  /*0a80*/  IMAD.X R7, RZ, RZ, R7, P0 ;  /* 0x000000ffff077224 */ /* 0x000fe200000e0607 */
[----:B------:R-:W-:-:S04]  /*0a90*/  ISETP.GE.U32.AND P0, PT, R6, UR6, PT ;  /* 0x0000000606007c0c */ /* 0x000fc8000bf06070 */
[----:B------:R-:W-:-:S13]  /*0aa0*/  ISETP.GE.U32.AND.EX P0, PT, R7, UR11, PT, P0 ;  /* 0x0000000b07007c0c */ /* 0x000fda000bf06100 */
[----:B------:R-:W-:Y:S05]  /*0ab0*/  @P0 EXIT ;  /* 0x000000000000094d */ /* 0x000fea0003800000 */
[----:B0-----:R-:W-:Y:S01]  /*0ac0*/  LOP3.LUT R8, R7, R9, RZ, 0xfc, !PT ;  /* 0x0000000907087212 */ /* 0x001fe200078efcff */
[----:B------:R-:W-:Y:S03]  /*0ad0*/  BSSY.RECONVERGENT B0, `(.L_x_24) ;  /* 0x0000027000007945 */ /* 0x000fe60003800200 */
[----:B------:R-:W-:-:S13]  /*0ae0*/  ISETP.NE.U32.AND P0, PT, R8, RZ, PT ;  /* 0x000000ff0800720c */ /* 0x000fda0003f05070 */
[----:B------:R-:W-:Y:S05]  /*0af0*/  @P0 BRA `(.L_x_25) ;  /* 0x0000000000580947 */ /* 0x000fea0003800000 */
[----:B------:R-:W0:Y:S01]  /*0b00*/  I2F.U32.RP R10, R11 ;  /* 0x0000000b000a7306 */ /* 0x000e220000209000 */
[----:B------:R-:W-:Y:S01]  /*0b10*/  ISETP.NE.U32.AND P2, PT, R11, RZ, PT ;  /* 0x000000ff0b00720c */ /* 0x000fe20003f45070 */
[----:B------:R-:W-:-:S06]  /*0b20*/  IMAD.MOV.U32 R17, RZ, RZ, RZ ;  /* 0x000000ffff117224 */ /* 0x000fcc00078e00ff */
        /* <DEDUP_REMOVED lines=19> */
.L_x_25:
[----:B------:R-:W-:Y:S01]  /*0c60*/  IMAD.MOV.U32 R9, RZ, RZ, R6 ;  /* 0x000000ffff097224 */ /* 0x000fe200078e0006 */
[----:B------:R-:W-:Y:S01]  /*0c70*/  MOV R8, 0xca0 ;  /* 0x00000ca000087802 */ /* 0x000fe20000000f00 */
[----:B------:R-:W-:-:S07]  /*0c80*/  IMAD.MOV.U32 R10, RZ, RZ, R7 ;  /* 0x000000ffff0a7224 */ /* 0x000fce00078e0007 */
[----:B------:R-:W-:Y:S05]  /*0c90*/  CALL.REL.NOINC `($__internal_1_$__cuda_sm20_div_u64) ;  /* 0x0000000400747944 */ /* 0x000fea0003c00000 */
[----:B------:R-:W-:Y:S01]  /*0ca0*/  IADD3 R8, P0, PT, RZ, -R10, RZ ;  /* 0x8000000aff087210 */ /* 0x000fe20007f1e0ff */
[----:B------:R-:W-:Y:S02]  /*0cb0*/  IMAD.U32 R11, RZ, RZ, UR32 ;  /* 0x00000020ff0b7e24 */ /* 0x000fe4000f8e00ff */
[----:B------:R-:W-:Y:S02]  /*0cc0*/  IMAD.U32 R9, RZ, RZ, UR33 ;  /* 0x00000021ff097e24 */ /* 0x000fe4000f8e00ff */
[----:B------:R-:W-:-:S04]  /*0cd0*/  IMAD.X R12, RZ, RZ, ~R12, P0 ;  /* 0x000000ffff0c7224 */ /* 0x000fc800000e0e0c */
[-C--:B------:R-:W-:Y:S02]  /*0ce0*/  IMAD R14, R12, R11.reuse, RZ ;  /* 0x0000000b0c0e7224 */ /* 0x080fe400078e02ff */
[----:B------:R-:W-:-:S04]  /*0cf0*/  IMAD.WIDE.U32 R12, R8, R11, R6 ;  /* 0x0000000b080c7225 */ /* 0x000fc800078e0006 */
[----:B------:R-:W-:Y:S02]  /*0d00*/  IMAD R17, R8, R9, R14 ;  /* 0x0000000908117224 */ /* 0x000fe400078e020e */
[----:B------:R-:W-:Y:S02]  /*0d10*/  IMAD.MOV.U32 R7, RZ, RZ, R10 ;  /* 0x000000ffff077224 */ /* 0x000fe400078e000a */
[----:B------:R-:W-:Y:S02]  /*0d20*/  IMAD.MOV.U32 R6, RZ, RZ, R12 ;  /* 0x000000ffff067224 */ /* 0x000fe400078e000c */
[----:B------:R-:W-:-:S07]  /*0d30*/  IMAD.IADD R17, R17, 0x1, R13 ;  /* 0x0000000111117824 */ /* 0x000fce00078e020d */
.L_x_26:
[----:B------:R-:W-:Y:S05]  /*0d40*/  BSYNC.RECONVERGENT B0 ;  /* 0x0000000000007941 */ /* 0x000fea0003800200 */
.L_x_24:
[----:B------:R-:W2:Y:S04]  /*0d50*/  LDG.E.64 R12, desc[UR12][R4.64] ;  /* 0x0000000c040c7981 */ /* 0x000ea8000c1e1b00 */
[----:B------:R-:W3:Y:S01]  /*0d60*/  LDG.E.64 R14, desc[UR12][R2.64] ;  /* 0x0000000c020e7981 */ /* 0x000ee2000c1e1b00 */
[----:B------:R-:W-:Y:S01]  /*0d70*/  ISETP.GE.U32.AND P0, PT, R6, R11, PT ;  /* 0x0000000b0600720c */ /* 0x000fe20003f06070 */
[----:B------:R-:W-:Y:S01]  /*0d80*/  UIADD3 UR8, UPT, UPT, UR4, 0x1, URZ ;  /* 0x0000000104087890 */ /* 0x000fe2000fffe0ff */
[----:B------:R-:W-:Y:S01]  /*0d90*/  ISETP.GE.U32.AND P1, PT, R7, UR28, PT ;  /* 0x0000001c07007c0c */ /* 0x000fe2000bf26070 */
[----:B------:R-:W-:Y:S01]  /*0da0*/  BSSY.RECONVERGENT B0, `(.L_x_27) ;  /* 0x0000047000007945 */ /* 0x000fe20003800200 */
[----:B------:R-:W-:-:S04]  /*0db0*/  ISETP.GE.U32.AND.EX P0, PT, RZ, R9, PT, P0 ;  /* 0x00000009ff00720c */ /* 0x000fc80003f06100 */
[----:B------:R-:W-:Y:S02]  /*0dc0*/  ISETP.GE.U32.OR.EX P0, PT, RZ, UR29, P0, P1 ;  /* 0x0000001dff007c0c */ /* 0x000fe40008706510 */
[----:B--2---:R-:W-:Y:S02]  /*0dd0*/  SHF.R.U64 R10, R12, UR8, R13 ;  /* 0x000000080c0a7c19 */ /* 0x004fe4000800120d */
[----:B---3--:R-:W-:-:S09]  /*0de0*/  SHF.R.U64 R11, R14, UR8, R15 ;  /* 0x000000080e0b7c19 */ /* 0x008fd2000800120f */
[----:B------:R-:W-:Y:S05]  /*0df0*/  @P0 BRA `(.L_x_28) ;  /* 0x0000000400040947 */ /* 0x000fea0003800000 */
[----:B------:R-:W-:Y:S01]  /*0e00*/  LOP3.LUT R10, R10, 0x1, RZ, 0xc0, !PT ;  /* 0x000000010a0a7812 */ /* 0x000fe200078ec0ff */
[----:B------:R-:W-:Y:S01]  /*0e10*/  IMAD.MOV.U32 R13, RZ, RZ, RZ ;  /* 0x000000ffff0d7224 */ /* 0x000fe200078e00ff */
[----:B------:R-:W-:Y:S01]  /*0e20*/  SHF.R.U64 R12, R6, 0x6, R17 ;  /* 0x00000006060c7819 */ /* 0x000fe20000001211 */
[----:B------:R-:W-:Y:S01]  /*0e30*/  BSSY.RECONVERGENT B1, `(.L_x_29) ;  /* 0x0000013000017945 */ /* 0x000fe20003800200 */
        /* <DEDUP_REMOVED lines=11> */
[----:B------:R-:W-:-:S05]  /*0ef0*/  LEA.HI.X R15, R7, UR15, RZ, 0x2, P1 ;  /* 0x0000000f070f7c11 */ /* 0x000fca00088f14ff */
[----:B------:R-:W2:Y:S02]  /*0f00*/  ATOMG.E.ADD.STRONG.GPU PT, R14, desc[UR12][R14.64], R19 ;  /* 0x800000130e0e79a8 */ /* 0x000ea400081ef10c */
[----:B--2---:R-:W-:-:S13]  /*0f10*/  ISETP.GT.U32.AND P1, PT, R14, 0xff, PT ;  /* 0x000000ff0e00780c */ /* 0x004fda0003f24070 */
[----:B------:R-:W0:Y:S01]  /*0f20*/  @!P1 LDC.64 R12, c[0x0][0x3c8] ;  /* 0x0000f200ff0c9b82 */ /* 0x000e220000000a00 */
[----:B------:R-:W-:-:S04]  /*0f30*/  @!P1 IMAD R17, R7, 0x100, R14 ;  /* 0x0000010007119824 */ /* 0x000fc800078e020e */
[----:B0-----:R-:W-:-:S05]  /*0f40*/  @!P1 IMAD.WIDE.U32 R12, R17, 0x4, R12 ;  /* 0x00000004110c9825 */ /* 0x001fca00078e000c */
[----:B------:R0:W-:Y:S02]  /*0f50*/  @!P1 STG.E desc[UR12][R12.64], R6 ;  /* 0x000000060c009986 */ /* 0x0001e4000c10190c */
.L_x_30:
[----:B------:R-:W-:Y:S05]  /*0f60*/  BSYNC.RECONVERGENT B1 ;  /* 0x0000000000017941 */ /* 0x000fea0003800200 */
.L_x_29:
[----:B------:R-:W-:Y:S04]  /*0f70*/  BSSY.RECONVERGENT B1, `(.L_x_31) ;  /* 0x000000b000017945 */ /* 0x000fe80003800200 */
[----:B------:R-:W-:Y:S05]  /*0f80*/  @!P0 BRA `(.L_x_32) ;  /* 0x0000000000248947 */ /* 0x000fea0003800000 */
[----:B------:R-:W-:Y:S01]  /*0f90*/  LEA R14, P1, R7, UR20, 0x2 ;  /* 0x00000014070e7c11 */ /* 0x000fe2000f8210ff */
[----:B------:R-:W-:-:S03]  /*0fa0*/  IMAD.MOV.U32 R19, RZ, RZ, 0x1 ;  /* 0x00000001ff137424 */ /* 0x000fc600078e00ff */
[----:B------:R-:W-:-:S05]  /*0fb0*/  LEA.HI.X R15, R7, UR21, RZ, 0x2, P1 ;  /* 0x00000015070f7c11 */ /* 0x000fca00088f14ff */
[----:B------:R-:W2:Y:S02]  /*0fc0*/  ATOMG.E.ADD.STRONG.GPU PT, R14, desc[UR12][R14.64], R19 ;  /* 0x800000130e0e79a8 */ /* 0x000ea400081ef10c */
[----:B--2---:R-:W-:-:S13]  /*0fd0*/  ISETP.GT.U32.AND P1, PT, R14, 0xff, PT ;  /* 0x000000ff0e00780c */ /* 0x004fda0003f24070 */
[----:B0-----:R-:W0:Y:S01]  /*0fe0*/  @!P1 LDC.64 R12, c[0x0][0x3d0] ;  /* 0x0000f400ff0c9b82 */ /* 0x001e220000000a00 */
[----:B------:R-:W-:-:S04]  /*0ff0*/  @!P1 IMAD R17, R7, 0x100, R14 ;  /* 0x0000010007119824 */ /* 0x000fc800078e020e */
[----:B0-----:R-:W-:-:S05]  /*1000*/  @!P1 IMAD.WIDE.U32 R12, R17, 0x4, R12 ;  /* 0x00000004110c9825 */ /* 0x001fca00078e000c */
[----:B------:R1:W-:Y:S02]  /*1010*/  @!P1 STG.E desc[UR12][R12.64], R6 ;  /* 0x000000060c009986 */ /* 0x0003e4000c10190c */
.L_x_32:
[----:B------:R-:W-:Y:S05]  /*1020*/  BSYNC.RECONVERGENT B1 ;  /* 0x0000000000017941 */ /* 0x000fea0003800200 */
.L_x_31:
        /* <DEDUP_REMOVED lines=12> */
.L_x_34:
[----:B------:R-:W-:-:S13]  /*10f0*/  ISETP.EQ.OR P0, PT, R10, RZ, !P0 ;  /* 0x000000ff0a00720c */ /* 0x000fda0004702670 */
[----:B------:R-:W-:Y:S05]  /*1100*/  @P0 BREAK.RELIABLE B1 ;  /* 0x0000000000010942 */ /* 0x000fea0003800100 */
[----:B------:R-:W-:Y:S05]  /*1110*/  @P0 BRA `(.L_x_28) ;  /* 0x00000000003c0947 */ /* 0x000fea0003800000 */
.L_x_35:
[----:B------:R-:W-:Y:S05]  /*1120*/  BSYNC.RELIABLE B1 ;  /* 0x0000000000017941 */ /* 0x000fea0003800100 */
.L_x_33:
        /* <DEDUP_REMOVED lines=14> */
.L_x_28:
[----:B------:R-:W-:Y:S05]  /*1210*/  BSYNC.RECONVERGENT B0 ;  /* 0x0000000000007941 */ /* 0x000fea0003800200 */
.L_x_27:
[----:B------:R-:W-:Y:S05]  /*1220*/  WARPSYNC.ALL ;  /* 0x0000000000007948 */ /* 0x000fea0003800000 */
[----:B------:R-:W-:-:S04]  /*1230*/  UIADD3 UR4, UPT, UPT, UR4, 0x2, URZ ;  /* 0x0000000204047890 */ /* 0x000fc8000fffe0ff */
[----:B------:R-:W-:-:S09]  /*1240*/  UISETP.NE.AND UP0, UPT, UR4, 0x40, UPT ;  /* 0x000000400400788c */ /* 0x000fd2000bf05270 */
[----:B------:R-:W-:Y:S05]  /*1250*/  BRA.U UP0, `(.L_x_36) ;  /* 0xfffffff1000c7547 */ /* 0x000fea000b83ffff */
[----:B------:R-:W-:Y:S05]  /*1260*/  EXIT ;  /* 0x000000000000794d */ /* 0x000fea0003800000 */
        .weak           $__internal_1_$__cuda_sm20_div_u64
        .type           $__internal_1_$__cuda_sm20_div_u64,@function
        .size           $__internal_1_$__cuda_sm20_div_u64,(.L_x_85 - $__internal_1_$__cuda_sm20_div_u64)
$__internal_1_$__cuda_sm20_div_u64:
        /* <DEDUP_REMOVED lines=8> */
[----:B------:R-:W-:-:S04]  /*12f0*/  IMAD.HI.U32 R14, R12, R17, RZ ;  /* 0x000000110c0e7227 */ /* 0x000fc800078e00ff */
[----:B------:R-:W-:Y:S02]  /*1300*/  IMAD.X R19, RZ, RZ, ~R15, P0 ;  /* 0x000000ffff137224 */ /* 0x000fe400000e0e0f */
[----:B------:R-:W-:Y:S02]  /*1310*/  IMAD.MOV.U32 R15, RZ, RZ, R12 ;  /* 0x000000ffff0f7224 */ /* 0x000fe400078e000c */
[-C--:B------:R-:W-:Y:S02]  /*1320*/  IMAD R21, R13, R19.reuse, RZ ;  /* 0x000000130d157224 */ /* 0x080fe400078e02ff */
[----:B------:R-:W-:-:S04]  /*1330*/  IMAD.WIDE.U32 R14, P0, R12, R19, R14 ;  /* 0x000000130c0e7225 */ /* 0x000fc8000780000e */
[----:B------:R-:W-:-:S04]  /*1340*/  IMAD.HI.U32 R11, R13, R19, RZ ;  /* 0x000000130d0b7227 */ /* 0x000fc800078e00ff */
[----:B------:R-:W-:-:S04]  /*1350*/  IMAD.HI.U32 R14, P1, R13, R17, R14 ;  /* 0x000000110d0e7227 */ /* 0x000fc8000782000e */
[----:B------:R-:W-:Y:S01]  /*1360*/  IMAD.X R11, R11, 0x1, R13, P0 ;  /* 0x000000010b0b7824 */ /* 0x000fe200000e060d */
[----:B------:R-:W-:-:S04]  /*1370*/  IADD3 R15, P2, PT, R21, R14, RZ ;  /* 0x0000000e150f7210 */ /* 0x000fc80007f5e0ff */
[----:B------:R-:W-:Y:S01]  /*1380*/  IADD3.X R11, PT, PT, RZ, RZ, R11, P2, P1 ;  /* 0x000000ffff0b7210 */ /* 0x000fe200017e240b */
[----:B------:R-:W-:-:S04]  /*1390*/  IMAD.WIDE.U32 R12, R15, UR8, RZ ;  /* 0x000000080f0c7c25 */ /* 0x000fc8000f8e00ff */
        /* <DEDUP_REMOVED lines=23> */
[----:B------:R-:W-:-:S03]  /*1510*/  IMAD R14, R15, UR9, R13 ;  /* 0x000000090f0e7c24 */ /* 0x000fc6000f8e020d */
[----:B------:R-:W-:Y:S01]  /*1520*/  ISETP.GE.U32.AND P0, PT, R16, UR8, PT ;  /* 0x0000000810007c0c */ /* 0x000fe2000bf06070 */
[----:B------:R-:W-:-:S04]  /*1530*/  IMAD R9, R11, UR8, R14 ;  /* 0x000000080b097c24 */ /* 0x000fc8000f8e020e */
[----:B------:R-:W-:Y:S01]  /*1540*/  IMAD.X R14, R10, 0x1, ~R9, P1 ;  /* 0x000000010a0e7824 */ /* 0x000fe200008e0e09 */
[----:B------:R-:W-:Y:S02]  /*1550*/  IADD3 R10, P1, PT, R15, 0x1, RZ ;  /* 0x000000010f0a7810 */ /* 0x000fe40007f3e0ff */
[----:B------:R-:W-:Y:S02]  /*1560*/  IADD3 R9, P2, PT, R16, -UR8, RZ ;  /* 0x8000000810097c10 */ /* 0x000fe4000ff5e0ff */
[C---:B------:R-:W-:Y:S01]  /*1570*/  ISETP.GE.U32.AND.EX P0, PT, R14.reuse, UR9, PT, P0 ;  /* 0x000000090e007c0c */ /* 0x040fe2000bf06100 */
[----:B------:R-:W-:Y:S01]  /*1580*/  IMAD.X R12, RZ, RZ, R11, P1 ;  /* 0x000000ffff0c7224 */ /* 0x000fe200008e060b */
[----:B------:R-:W-:Y:S02]  /*1590*/  IADD3.X R13, PT, PT, R14, ~UR9, RZ, P2, !PT ;  /* 0x800000090e0d7c10 */ /* 0x000fe400097fe4ff */
[----:B------:R-:W-:Y:S02]  /*15a0*/  SEL R15, R10, R15, P0 ;  /* 0x0000000f0a0f7207 */ /* 0x000fe40000000000 */
[----:B------:R-:W-:-:S02]  /*15b0*/  SEL R9, R9, R16, P0 ;  /* 0x0000001009097207 */ /* 0x000fc40000000000 */
[----:B------:R-:W-:Y:S02]  /*15c0*/  SEL R11, R12, R11, P0 ;  /* 0x0000000b0c0b7207 */ /* 0x000fe40000000000 */
[----:B------:R-:W-:Y:S02]  /*15d0*/  IADD3 R10, P2, PT, R15, 0x1, RZ ;  /* 0x000000010f0a7810 */ /* 0x000fe40007f5e0ff */
[----:B------:R-:W-:Y:S02]  /*15e0*/  SEL R13, R13, R14, P0 ;  /* 0x0000000e0d0d7207 */ /* 0x000fe40000000000 */
[----:B------:R-:W-:Y:S01]  /*15f0*/  ISETP.GE.U32.AND P0, PT, R9, UR8, PT ;  /* 0x0000000809007c0c */ /* 0x000fe2000bf06070 */
[----:B------:R-:W-:Y:S01]  /*1600*/  IMAD.X R12, RZ, RZ, R11, P2 ;  /* 0x000000ffff0c7224 */ /* 0x000fe200010e060b */
[----:B------:R-:W-:Y:S01]  /*1610*/  ISETP.NE.U32.AND P1, PT, RZ, UR8, PT ;  /* 0x00000008ff007c0c */ /* 0x000fe2000bf25070 */
[----:B------:R-:W-:Y:S01]  /*1620*/  IMAD.MOV.U32 R9, RZ, RZ, 0x0 ;  /* 0x00000000ff097424 */ /* 0x000fe200078e00ff */
[----:B------:R-:W-:-:S02]  /*1630*/  ISETP.GE.U32.AND.EX P0, PT, R13, UR9, PT, P0 ;  /* 0x000000090d007c0c */ /* 0x000fc4000bf06100 */
[----:B------:R-:W-:Y:S02]  /*1640*/  ISETP.NE.AND.EX P1, PT, RZ, UR9, PT, P1 ;  /* 0x00000009ff007c0c */ /* 0x000fe4000bf25310 */
[----:B------:R-:W-:Y:S02]  /*1650*/  SEL R10, R10, R15, P0 ;  /* 0x0000000f0a0a7207 */ /* 0x000fe40000000000 */
[----:B------:R-:W-:Y:S02]  /*1660*/  SEL R12, R12, R11, P0 ;  /* 0x0000000b0c0c7207 */ /* 0x000fe40000000000 */
[----:B------:R-:W-:Y:S02]  /*1670*/  SEL R10, R10, 0xffffffff, P1 ;  /* 0xffffffff0a0a7807 */ /* 0x000fe40000800000 */
[----:B------:R-:W-:Y:S01]  /*1680*/  SEL R12, R12, 0xffffffff, P1 ;  /* 0xffffffff0c0c7807 */ /* 0x000fe20000800000 */
[----:B------:R-:W-:Y:S06]  /*1690*/  RET.REL.NODEC R8 `(mergeDbResultsWithOrPolicyBitmap) ;  /* 0xffffffe808587950 */ /* 0x000fec0003c3ffff */
.L_x_37:
        /* <DEDUP_REMOVED lines=14> */
.L_x_85:


//--------------------- .text.mergeDbResults      --------------------------
	.section	.text.mergeDbResults,"ax",@progbits
	.align	128
        .global         mergeDbResults
        .type           mergeDbResults,@function
        .size           mergeDbResults,(.L_x_86 - mergeDbResults)
        .other          mergeDbResults,@"STO_CUDA_ENTRY STV_DEFAULT"
mergeDbResults:
.text.mergeDbResults:
        /* <DEDUP_REMOVED lines=22> */
[----:B------:R-:W0:Y:S01]  /*0160*/  LDCU.64 UR20, c[0x0][0x390] ;  /* 0x00007200ff1477ac */ /* 0x000e220008000a00 */
[----:B------:R-:W0:Y:S01]  /*0170*/  LDCU.64 UR22, c[0x0][0x3b0] ;  /* 0x00007600ff1677ac */ /* 0x000e220008000a00 */
[----:B------:R-:W-:Y:S01]  /*0180*/  UMOV UR4, URZ ;  /* 0x000000ff00047c82 */ /* 0x000fe20008000000 */
[----:B------:R-:W-:Y:S01]  /*0190*/  UMOV UR9, 0x1 ;  /* 0x0000000100097882 */ /* 0x000fe20000000000 */
[----:B-1234-:R-:W-:-:S05]  /*01a0*/  UMOV UR5, URZ ;  /* 0x000000ff00057c82 */ /* 0x01efca0008000000 */
.L_x_56:
[C---:B012---:R-:W-:Y:S01]  /*01b0*/  LEA R6, P0, R0.reuse, UR9, 0x6 ;  /* 0x0000000900067c11 */ /* 0x047fe2000f8030ff */
        /* <DEDUP_REMOVED lines=32> */
.L_x_39:
[----:B------:R-:W-:-:S07]  /*03c0*/  MOV R10, 0x3e0 ;  /* 0x000003e0000a7802 */ /* 0x000fce0000000f00 */
[----:B0-----:R-:W-:Y:S05]  /*03d0*/  CALL.REL.NOINC `($__internal_2_$__cuda_sm20_div_u64) ;  /* 0x0000000800587944 */ /* 0x001fea0003c00000 */
[----:B------:R-:W-:Y:S01]  /*03e0*/  IADD3 R11, PT, PT, -R12, RZ, RZ ;  /* 0x000000ff0c0b7210 */ /* 0x000fe20007ffe1ff */
[----:B------:R-:W-:Y:S02]  /*03f0*/  IMAD.U32 R9, RZ, RZ, UR13 ;  /* 0x0000000dff097e24 */ /* 0x000fe4000f8e00ff */
[----:B------:R-:W-:Y:S02]  /*0400*/  IMAD.MOV.U32 R10, RZ, RZ, R12 ;  /* 0x000000ffff0a7224 */ /* 0x000fe400078e000c */
[----:B------:R-:W-:-:S07]  /*0410*/  IMAD R8, R11, R9, R8 ;  /* 0x000000090b087224 */ /* 0x000fce00078e0208 */
.L_x_40:
[----:B0-----:R-:W-:Y:S05]  /*0420*/  BSYNC.RECONVERGENT B0 ;  /* 0x0000000000007941 */ /* 0x001fea0003800200 */
.L_x_38:
[----:B------:R-:W2:Y:S04]  /*0430*/  LDG.E.64 R12, desc[UR10][R2.64] ;  /* 0x0000000a020c7981 */ /* 0x000ea8000c1e1b00 */
[----:B------:R-:W3:Y:S01]  /*0440*/  LDG.E.64 R14, desc[UR10][R4.64] ;  /* 0x0000000a040e7981 */ /* 0x000ee2000c1e1b00 */
[----:B------:R-:W-:Y:S01]  /*0450*/  ISETP.GE.U32.AND P0, PT, R8, R9, PT ;  /* 0x000000090800720c */ /* 0x000fe20003f06070 */
[----:B------:R-:W-:Y:S01]  /*0460*/  UIADD3 UR8, UPT, UPT, UR9, -0x1, URZ ;  /* 0xffffffff09087890 */ /* 0x000fe2000fffe0ff */
[----:B------:R-:W-:Y:S01]  /*0470*/  ISETP.GE.U32.AND P1, PT, R10, UR14, PT ;  /* 0x0000000e0a007c0c */ /* 0x000fe2000bf26070 */
[----:B------:R-:W-:Y:S01]  /*0480*/  BSSY.RECONVERGENT B0, `(.L_x_41) ;  /* 0x0000030000007945 */ /* 0x000fe20003800200 */
[----:B------:R-:W-:-:S04]  /*0490*/  ISETP.GE.U32.AND.EX P0, PT, RZ, UR12, PT, P0 ;  /* 0x0000000cff007c0c */ /* 0x000fc8000bf06100 */
[----:B------:R-:W-:Y:S02]  /*04a0*/  ISETP.GE.U32.OR.EX P0, PT, RZ, UR15, P0, P1 ;  /* 0x0000000fff007c0c */ /* 0x000fe40008706510 */
[----:B--2---:R-:W-:Y:S02]  /*04b0*/  SHF.R.U64 R11, R12, UR8, R13 ;  /* 0x000000080c0b7c19 */ /* 0x004fe4000800120d */
[----:B---3--:R-:W-:-:S09]  /*04c0*/  SHF.R.U64 R12, R14, UR8, R15 ;  /* 0x000000080e0c7c19 */ /* 0x008fd2000800120f */
[----:B------:R-:W-:Y:S05]  /*04d0*/  @P0 BRA `(.L_x_42) ;  /* 0x0000000000a80947 */ /* 0x000fea0003800000 */
[----:B------:R-:W-:Y:S01]  /*04e0*/  LOP3.LUT P2, RZ, R11, 0x1, RZ, 0xc0, !PT ;  /* 0x000000010bff7812 */ /* 0x000fe2000784c0ff */
[----:B------:R-:W-:Y:S01]  /*04f0*/  BSSY.RECONVERGENT B1, `(.L_x_43) ;  /* 0x000000d000017945 */ /* 0x000fe20003800200 */
[----:B------:R-:W-:-:S04]  /*0500*/  LOP3.LUT P1, RZ, R12, 0x1, RZ, 0xc0, !PT ;  /* 0x000000010cff7812 */ /* 0x000fc8000782c0ff */
[----:B------:R-:W-:-:S07]  /*0510*/  PLOP3.LUT P0, PT, P2, P1, PT, 0x2f, 0xf2 ;  /* 0x0000000000f2781c */ /* 0x000fce0001702577 */
[----:B------:R-:W-:Y:S06]  /*0520*/  @!P2 BRA `(.L_x_44) ;  /* 0x000000000024a947 */ /* 0x000fec0003800000 */
        /* <DEDUP_REMOVED lines=9> */
.L_x_44:
[----:B------:R-:W-:Y:S05]  /*05c0*/  BSYNC.RECONVERGENT B1 ;  /* 0x0000000000017941 */ /* 0x000fea0003800200 */
.L_x_43:
        /* <DEDUP_REMOVED lines=11> */
.L_x_46:
[----:B------:R-:W-:Y:S05]  /*0680*/  BSYNC.RECONVERGENT B1 ;  /* 0x0000000000017941 */ /* 0x000fea0003800200 */
.L_x_45:
[----:B------:R-:W-:Y:S05]  /*0690*/  @P0 BRA `(.L_x_42) ;  /* 0x0000000000380947 */ /* 0x000fea0003800000 */
[C---:B------:R-:W-:Y:S01]  /*06a0*/  IMAD.SHL.U32 R14, R10.reuse, 0x4, RZ ;  /* 0x000000040a0e7824 */ /* 0x040fe200078e00ff */
[----:B------:R-:W-:Y:S01]  /*06b0*/  SHF.L.U64.HI R11, R10, 0x2, RZ ;  /* 0x000000020a0b7819 */ /* 0x000fe200000102ff */
[----:B------:R-:W-:-:S03]  /*06c0*/  IMAD.MOV.U32 R19, RZ, RZ, 0x1 ;  /* 0x00000001ff137424 */ /* 0x000fc600078e00ff */
[C---:B01----:R-:W-:Y:S02]  /*06d0*/  IADD3 R12, P0, PT, R14.reuse, UR20, RZ ;  /* 0x000000140e0c7c10 */ /* 0x043fe4000ff1e0ff */
[----:B------:R-:W-:Y:S02]  /*06e0*/  IADD3 R14, P1, PT, R14, UR22, RZ ;  /* 0x000000160e0e7c10 */ /* 0x000fe4000ff3e0ff */
[C---:B------:R-:W-:Y:S02]  /*06f0*/  IADD3.X R13, PT, PT, R11.reuse, UR21, RZ, P0, !PT ;  /* 0x000000150b0d7c10 */ /* 0x040fe400087fe4ff */
[----:B------:R-:W-:-:S03]  /*0700*/  IADD3.X R15, PT, PT, R11, UR23, RZ, P1, !PT ;  /* 0x000000170b0f7c10 */ /* 0x000fc60008ffe4ff */
[----:B------:R2:W-:Y:S04]  /*0710*/  REDG.E.MIN.STRONG.GPU desc[UR10][R12.64], R8 ;  /* 0x000000080c00798e */ /* 0x0005e8000c92e10a */
[----:B------:R-:W3:Y:S02]  /*0720*/  ATOMG.E.ADD.STRONG.GPU PT, R15, desc[UR10][R14.64], R19 ;  /* 0x800000130e0f79a8 */ /* 0x000ee400081ef10a */
[----:B---3--:R-:W-:-:S13]  /*0730*/  ISETP.GT.U32.AND P0, PT, R15, 0xff, PT ;  /* 0x000000ff0f00780c */ /* 0x008fda0003f04070 */
[----:B------:R-:W0:Y:S01]  /*0740*/  @!P0 LDC.64 R16, c[0x0][0x3b8] ;  /* 0x0000ee00ff108b82 */ /* 0x000e220000000a00 */
[----:B------:R-:W-:-:S05]  /*0750*/  @!P0 LEA R11, R10, R15, 0x8 ;  /* 0x0000000f0a0b8211 */ /* 0x000fca00078e40ff */
[----:B0-----:R-:W-:-:S05]  /*0760*/  @!P0 IMAD.WIDE.U32 R10, R11, 0x4, R16 ;  /* 0x000000040b0a8825 */ /* 0x001fca00078e0010 */
[----:B------:R2:W-:Y:S02]  /*0770*/  @!P0 STG.E desc[UR10][R10.64], R8 ;  /* 0x000000080a008986 */ /* 0x0005e4000c10190a */
.L_x_42:
[----:B------:R-:W-:Y:S05]  /*0780*/  BSYNC.RECONVERGENT B0 ;  /* 0x0000000000007941 */ /* 0x000fea0003800200 */
.L_x_41:
[----:B012---:R-:W-:Y:S01]  /*0790*/  LOP3.LUT R8, R7, UR12, RZ, 0xfc, !PT ;  /* 0x0000000c07087c12 */ /* 0x007fe2000f8efcff */
[----:B------:R-:W-:Y:S03]  /*07a0*/  BSSY.RECONVERGENT B0, `(.L_x_47) ;  /* 0x0000020000007945 */ /* 0x000fe60003800200 */
[----:B------:R-:W-:-:S13]  /*07b0*/  ISETP.NE.U32.AND P0, PT, R8, RZ, PT ;  /* 0x000000ff0800720c */ /* 0x000fda0003f05070 */
[----:B------:R-:W-:Y:S05]  /*07c0*/  @P0 BRA `(.L_x_48) ;  /* 0x0000000000540947 */ /* 0x000fea0003800000 */
[----:B------:R-:W0:Y:S01]  /*07d0*/  I2F.U32.RP R12, R9 ;  /* 0x00000009000c7306 */ /* 0x000e220000209000 */
        /* <DEDUP_REMOVED lines=20> */
.L_x_48:
[----:B------:R-:W-:Y:S01]  /*0920*/  MOV R9, R7 ;  /* 0x0000000700097202 */ /* 0x000fe20000000f00 */
[----:B------:R-:W-:Y:S01]  /*0930*/  IMAD.MOV.U32 R8, RZ, RZ, R6 ;  /* 0x000000ffff087224 */ /* 0x000fe200078e0006 */
[----:B------:R-:W-:-:S07]  /*0940*/  MOV R10, 0x960 ;  /* 0x00000960000a7802 */ /* 0x000fce0000000f00 */
[----:B------:R-:W-:Y:S05]  /*0950*/  CALL.REL.NOINC `($__internal_2_$__cuda_sm20_div_u64) ;  /* 0x0000000000f87944 */ /* 0x000fea0003c00000 */
[--C-:B------:R-:W-:Y:S02]  /*0960*/  IMAD.MOV R8, RZ, RZ, -R12.reuse ;  /* 0x000000ffff087224 */ /* 0x100fe400078e0a0c */
[----:B------:R-:W-:Y:S02]  /*0970*/  IMAD.U32 R9, RZ, RZ, UR13 ;  /* 0x0000000dff097e24 */ /* 0x000fe4000f8e00ff */
[----:B------:R-:W-:Y:S02]  /*0980*/  IMAD.MOV.U32 R7, RZ, RZ, R12 ;  /* 0x000000ffff077224 */ /* 0x000fe400078e000c */
[----:B------:R-:W-:-:S07]  /*0990*/  IMAD R6, R8, R9, R6 ;  /* 0x0000000908067224 */ /* 0x000fce00078e0206 */
.L_x_49:
[----:B------:R-:W-:Y:S05]  /*09a0*/  BSYNC.RECONVERGENT B0 ;  /* 0x0000000000007941 */ /* 0x000fea0003800200 */
.L_x_47:
[----:B------:R-:W2:Y:S04]  /*09b0*/  LDG.E.64 R10, desc[UR10][R2.64] ;  /* 0x0000000a020a7981 */ /* 0x000ea8000c1e1b00 */
[----:B------:R-:W3:Y:S01]  /*09c0*/  LDG.E.64 R12, desc[UR10][R4.64] ;  /* 0x0000000a040c7981 */ /* 0x000ee2000c1e1b00 */
[----:B------:R-:W-:Y:S01]  /*09d0*/  ISETP.GE.U32.AND P0, PT, R6, R9, PT ;  /* 0x000000090600720c */ /* 0x000fe20003f06070 */
[----:B------:R-:W-:Y:S01]  /*09e0*/  BSSY.RECONVERGENT B0, `(.L_x_50) ;  /* 0x0000031000007945 */ /* 0x000fe20003800200 */
[----:B------:R-:W-:Y:S02]  /*09f0*/  ISETP.GE.U32.AND P1, PT, R7, UR14, PT ;  /* 0x0000000e07007c0c */ /* 0x000fe4000bf26070 */
        /* <DEDUP_REMOVED lines=19> */
.L_x_53:
[----:B------:R-:W-:Y:S05]  /*0b30*/  BSYNC.RECONVERGENT B1 ;  /* 0x0000000000017941 */ /* 0x000fea0003800200 */
.L_x_52:
        /* <DEDUP_REMOVED lines=11> */
.L_x_55:
[----:B------:R-:W-:Y:S05]  /*0bf0*/  BSYNC.RECONVERGENT B1 ;  /* 0x0000000000017941 */ /* 0x000fea0003800200 */
.L_x_54:
[----:B------:R-:W-:Y:S05]  /*0c00*/  @P0 BRA `(.L_x_51) ;  /* 0x0000000000380947 */ /* 0x000fea0003800000 */
[C---:B------:R-:W-:Y:S01]  /*0c10*/  SHF.L.U32 R12, R7.reuse, 0x2, RZ ;  /* 0x00000002070c7819 */ /* 0x040fe200000006ff */
[----:B------:R-:W-:Y:S01]  /*0c20*/  IMAD.MOV.U32 R15, RZ, RZ, 0x1 ;  /* 0x00000001ff0f7424 */ /* 0x000fe200078e00ff */
[----:B01----:R-:W-:Y:S02]  /*0c30*/  SHF.L.U64.HI R8, R7, 0x2, RZ ;  /* 0x0000000207087819 */ /* 0x003fe400000102ff */
[C---:B------:R-:W-:Y:S02]  /*0c40*/  IADD3 R10, P0, PT, R12.reuse, UR20, RZ ;  /* 0x000000140c0a7c10 */ /* 0x040fe4000ff1e0ff */
[----:B------:R-:W-:Y:S02]  /*0c50*/  IADD3 R12, P1, PT, R12, UR22, RZ ;  /* 0x000000160c0c7c10 */ /* 0x000fe4000ff3e0ff */
[C---:B------:R-:W-:Y:S02]  /*0c60*/  IADD3.X R11, PT, PT, R8.reuse, UR21, RZ, P0, !PT ;  /* 0x00000015080b7c10 */ /* 0x040fe400087fe4ff */
[----:B------:R-:W-:-:S03]  /*0c70*/  IADD3.X R13, PT, PT, R8, UR23, RZ, P1, !PT ;  /* 0x00000017080d7c10 */ /* 0x000fc60008ffe4ff */
[----:B------:R2:W-:Y:S04]  /*0c80*/  REDG.E.MIN.STRONG.GPU desc[UR10][R10.64], R6 ;  /* 0x000000060a00798e */ /* 0x0005e8000c92e10a */
[----:B------:R-:W3:Y:S02]  /*0c90*/  ATOMG.E.ADD.STRONG.GPU PT, R12, desc[UR10][R12.64], R15 ;  /* 0x8000000f0c0c79a8 */ /* 0x000ee400081ef10a */
[----:B---3--:R-:W-:-:S13]  /*0ca0*/  ISETP.GT.U32.AND P0, PT, R12, 0xff, PT ;  /* 0x000000ff0c00780c */ /* 0x008fda0003f04070 */
[----:B------:R-:W0:Y:S01]  /*0cb0*/  @!P0 LDC.64 R8, c[0x0][0x3b8] ;  /* 0x0000ee00ff088b82 */ /* 0x000e220000000a00 */
[----:B------:R-:W-:-:S04]  /*0cc0*/  @!P0 IMAD R7, R7, 0x100, R12 ;  /* 0x0000010007078824 */ /* 0x000fc800078e020c */
[----:B0-----:R-:W-:-:S05]  /*0cd0*/  @!P0 IMAD.WIDE.U32 R8, R7, 0x4, R8 ;  /* 0x0000000407088825 */ /* 0x001fca00078e0008 */
[----:B------:R2:W-:Y:S02]  /*0ce0*/  @!P0 STG.E desc[UR10][R8.64], R6 ;  /* 0x0000000608008986 */ /* 0x0005e4000c10190a */
.L_x_51:
[----:B------:R-:W-:Y:S05]  /*0cf0*/  BSYNC.RECONVERGENT B0 ;  /* 0x0000000000007941 */ /* 0x000fea0003800200 */
.L_x_50:
[----:B------:R-:W-:-:S04]  /*0d00*/  UIADD3 UR9, UP0, UPT, UR9, 0x2, URZ ;  /* 0x0000000209097890 */ /* 0x000fc8000ff1e0ff */
[----:B------:R-:W-:Y:S01]  /*0d10*/  UIADD3.X UR5, UPT, UPT, URZ, UR5, URZ, UP0, !UPT ;  /* 0x00000005ff057290 */ /* 0x000fe200087fe4ff */
[----:B------:R-:W-:Y:S11]  /*0d20*/  BRA.U UP1, `(.L_x_56) ;  /* 0xfffffff501207547 */ /* 0x000ff6000b83ffff */
[----:B------:R-:W-:Y:S05]  /*0d30*/  EXIT ;  /* 0x000000000000794d */ /* 0x000fea0003800000 */
        .weak           $__internal_2_$__cuda_sm20_div_u64
        .type           $__internal_2_$__cuda_sm20_div_u64,@function
        .size           $__internal_2_$__cuda_sm20_div_u64,(.L_x_86 - $__internal_2_$__cuda_sm20_div_u64)
$__internal_2_$__cuda_sm20_div_u64:
        /* <DEDUP_REMOVED lines=27> */
[----:B------:R-:W-:Y:S02]  /*0ef0*/  HFMA2 R13, -RZ, RZ, 0, 0 ;  /* 0x00000000ff0d7431 */ /* 0x000fe400000001ff */
[----:B------:R-:W-:Y:S01]  /*0f00*/  IMAD.HI.U32 R12, R11, R12, RZ ;  /* 0x0000000c0b0c7227 */ /* 0x000fe200078e00ff */
[----:B------:R-:W-:-:S03]  /*0f10*/  IADD3 R15, P2, PT, R16, R15, RZ ;  /* 0x0000000f100f7210 */ /* 0x000fc60007f5e0ff */
[----:B------:R-:W-:Y:S02]  /*0f20*/  IMAD.X R11, R12, 0x1, R11, P0 ;  /* 0x000000010c0b7824 */ /* 0x000fe400000e060b */
[----:B------:R-:W-:-:S03]  /*0f30*/  IMAD.HI.U32 R12, R15, R8, RZ ;  /* 0x000000080f0c7227 */ /* 0x000fc600078e00ff */
[----:B------:R-:W-:Y:S01]  /*0f40*/  IADD3.X R11, PT, PT, RZ, RZ, R11, P2, P1 ;  /* 0x000000ffff0b7210 */ /* 0x000fe200017e240b */
        /* <DEDUP_REMOVED lines=28> */
[----:B------:R-:W-:Y:S06]  /*1110*/  RET.REL.NODEC R10 `(mergeDbResults) ;  /* 0xffffffec0ab87950 */ /* 0x000fec0003c3ffff */
.L_x_57:
        /* <DEDUP_REMOVED lines=14> */
.L_x_86:


//--------------------- .text.openResults         --------------------------
	.section	.text.openResults,"ax",@progbits
	.align	128
        .global         openResults
        .type           openResults,@function
        .size           openResults,(.L_x_87 - openResults)
        .other          openResults,@"STO_CUDA_ENTRY STV_DEFAULT"
openResults:
.text.openResults:
        /* <DEDUP_REMOVED lines=13> */
[----:B------:R-:W2:Y:S01]  /*00d0*/  LDCU.64 UR10, c[0x0][0x358] ;  /* 0x00006b00ff0a77ac */ /* 0x000ea20008000a00 */
[----:B------:R-:W3:Y:S01]  /*00e0*/  LDCU UR22, c[0x0][0x3a4] ;  /* 0x00007480ff1677ac */ /* 0x000ee20008000800 */
[----:B------:R-:W4:Y:S01]  /*00f0*/  LDCU UR23, c[0x0][0x3a0] ;  /* 0x00007400ff1777ac */ /* 0x000f220008000800 */
[C---:B0-----:R-:W-:Y:S02]  /*0100*/  IADD3 R2, P0, PT, R8.reuse, UR4, RZ ;  /* 0x0000000408027c10 */ /* 0x041fe4000ff1e0ff */
[C---:B------:R-:W-:Y:S01]  /*0110*/  IADD3 R4, P1, PT, R8.reuse, UR6, RZ ;  /* 0x0000000608047c10 */ /* 0x040fe2000ff3e0ff */
[----:B------:R-:W0:Y:S01]  /*0120*/  LDCU.64 UR24, c[0x0][0x3a0] ;  /* 0x00007400ff1877ac */ /* 0x000e220008000a00 */
[----:B-1----:R-:W-:-:S02]  /*0130*/  IADD3 R8, P2, PT, R8, UR8, RZ ;  /* 0x0000000808087c10 */ /* 0x002fc4000ff5e0ff */
[C---:B------:R-:W-:Y:S01]  /*0140*/  IADD3.X R3, PT, PT, R6.reuse, UR5, RZ, P0, !PT ;  /* 0x0000000506037c10 */ /* 0x040fe200087fe4ff */
[----:B------:R-:W1:Y:S01]  /*0150*/  LDCU.64 UR12, c[0x0][0x3c0] ;  /* 0x00007800ff0c77ac */ /* 0x000e620008000a00 */
[C---:B------:R-:W-:Y:S02]  /*0160*/  IADD3.X R5, PT, PT, R6.reuse, UR7, RZ, P1, !PT ;  /* 0x0000000706057c10 */ /* 0x040fe40008ffe4ff */
[----:B------:R-:W-:Y:S01]  /*0170*/  IADD3.X R9, PT, PT, R6, UR9, RZ, P2, !PT ;  /* 0x0000000906097c10 */ /* 0x000fe200097fe4ff */
[----:B------:R-:W0:Y:S01]  /*0180*/  LDCU.64 UR14, c[0x0][0x3a8] ;  /* 0x00007500ff0e77ac */ /* 0x000e220008000a00 */
[----:B--2---:R-:W2:Y:S01]  /*0190*/  LDG.E.64 R2, desc[UR10][R2.64] ;  /* 0x0000000a02027981 */ /* 0x004ea2000c1e1b00 */
[----:B------:R-:W0:Y:S03]  /*01a0*/  LDCU.64 UR16, c[0x0][0x3b0] ;  /* 0x00007600ff1077ac */ /* 0x000e260008000a00 */
[----:B------:R-:W2:Y:S01]  /*01b0*/  LDG.E.64 R4, desc[UR10][R4.64] ;  /* 0x0000000a04047981 */ /* 0x000ea2000c1e1b00 */
[----:B------:R-:W0:Y:S03]  /*01c0*/  LDCU.64 UR18, c[0x0][0x3c8] ;  /* 0x00007900ff1277ac */ /* 0x000e260008000a00 */
[----:B------:R-:W2:Y:S01]  /*01d0*/  LDG.E.64 R6, desc[UR10][R8.64] ;  /* 0x0000000a08067981 */ /* 0x000ea2000c1e1b00 */
[----:B------:R-:W0:Y:S01]  /*01e0*/  LDCU.64 UR20, c[0x0][0x398] ;  /* 0x00007300ff1477ac */ /* 0x000e220008000a00 */
[----:B------:R-:W-:Y:S01]  /*01f0*/  UMOV UR4, URZ ;  /* 0x000000ff00047c82 */ /* 0x000fe20008000000 */
[----:B------:R-:W-:Y:S01]  /*0200*/  UMOV UR9, 0x3 ;  /* 0x0000000300097882 */ /* 0x000fe20000000000 */
[----:B------:R-:W-:Y:S01]  /*0210*/  UMOV UR5, URZ ;  /* 0x000000ff00057c82 */ /* 0x000fe20008000000 */
[----:B--2---:R-:W-:-:S02]  /*0220*/  LOP3.LUT R6, R6, R4, R2, 0x96, !PT ;  /* 0x0000000406067212 */ /* 0x004fc400078e9602 */
[----:B01-34-:R-:W-:-:S07]  /*0230*/  LOP3.LUT R7, R7, R5, R3, 0x96, !PT ;  /* 0x0000000507077212 */ /* 0x01bfce00078e9603 */
.L_x_78:
[C---:B0-----:R-:W-:Y:S01]  /*0240*/  LEA R2, P0, R0.reuse, UR9, 0x6 ;  /* 0x0000000900027c11 */ /* 0x041fe2000f8030ff */
[----:B------:R-:W-:Y:S01]  /*0250*/  IMAD.U32 R9, RZ, RZ, UR22 ;  /* 0x00000016ff097e24 */ /* 0x000fe2000f8e00ff */
[----:B------:R-:W-:Y:S01]  /*0260*/  UIADD3 UR4, UPT, UPT, UR4, 0x4, URZ ;  /* 0x0000000404047890 */ /* 0x000fe2000fffe0ff */
[----:B------:R-:W-:Y:S01]  /*0270*/  BSSY.RECONVERGENT B0, `(.L_x_58) ;  /* 0x000002e000007945 */ /* 0x000fe20003800200 */
[----:B------:R-:W-:Y:S01]  /*0280*/  LEA.HI.X R3, R0, UR5, RZ, 0x6, P0 ;  /* 0x0000000500037c11 */ /* 0x000fe200080f34ff */
[----:B------:R-:W0:Y:S01]  /*0290*/  LDCU.64 UR6, c[0x0][0x3a0] ;  /* 0x00007400ff0677ac */ /* 0x000e220008000a00 */
[----:B------:R-:W-:Y:S01]  /*02a0*/  IADD3 R4, P0, PT, R2, -0x3, RZ ;  /* 0xfffffffd02047810 */ /* 0x000fe20007f1e0ff */
[----:B------:R-:W-:-:S03]  /*02b0*/  UISETP.NE.AND UP1, UPT, UR4, 0x40, UPT ;  /* 0x000000400400788c */ /* 0x000fc6000bf25270 */
[----:B------:R-:W-:-:S04]  /*02c0*/  IADD3.X R5, PT, PT, R3, -0x1, RZ, P0, !PT ;  /* 0xffffffff03057810 */ /* 0x000fc800007fe4ff */
        /* <DEDUP_REMOVED lines=26> */
.L_x_59:
[----:B------:R-:W-:Y:S01]  /*0470*/  IMAD.MOV.U32 R11, RZ, RZ, R4 ;  /* 0x000000ffff0b7224 */ /* 0x000fe200078e0004 */
[----:B------:R-:W-:Y:S02]  /*0480*/  MOV R12, R5 ;  /* 0x00000005000c7202 */ /* 0x000fe40000000f00 */
[----:B------:R-:W-:-:S07]  /*0490*/  MOV R10, 0x4b0 ;  /* 0x000004b0000a7802 */ /* 0x000fce0000000f00 */
[----:B------:R-:W-:Y:S05]  /*04a0*/  CALL.REL.NOINC `($__internal_3_$__cuda_sm20_div_u64) ;  /* 0x0000001000107944 */ /* 0x000fea0003c00000 */
[----:B------:R-:W-:Y:S01]  /*04b0*/  IADD3 R15, P0, PT, RZ, -R8, RZ ;  /* 0x80000008ff0f7210 */ /* 0x000fe20007f1e0ff */
[----:B------:R-:W-:Y:S02]  /*04c0*/  IMAD.U32 R11, RZ, RZ, UR24 ;  /* 0x00000018ff0b7e24 */ /* 0x000fe4000f8e00ff */
[----:B------:R-:W-:Y:S02]  /*04d0*/  IMAD.MOV.U32 R13, RZ, RZ, R8 ;  /* 0x000000ffff0d7224 */ /* 0x000fe400078e0008 */
[----:B------:R-:W-:Y:S02]  /*04e0*/  IMAD.X R10, RZ, RZ, ~R9, P0 ;  /* 0x000000ffff0a7224 */ /* 0x000fe400000e0e09 */
[----:B------:R-:W-:Y:S02]  /*04f0*/  IMAD.U32 R9, RZ, RZ, UR25 ;  /* 0x00000019ff097e24 */ /* 0x000fe4000f8e00ff */
[-C--:B------:R-:W-:Y:S02]  /*0500*/  IMAD R10, R10, R11.reuse, RZ ;  /* 0x0000000b0a0a7224 */ /* 0x080fe400078e02ff */
[----:B------:R-:W-:-:S04]  /*0510*/  IMAD.WIDE.U32 R4, R15, R11, R4 ;  /* 0x0000000b0f047225 */ /* 0x000fc800078e0004 */
[----:B------:R-:W-:Y:S02]  /*0520*/  IMAD R15, R15, R9, R10 ;  /* 0x000000090f0f7224 */ /* 0x000fe400078e020a */
[----:B------:R-:W-:Y:S02]  /*0530*/  IMAD.MOV.U32 R12, RZ, RZ, R4 ;  /* 0x000000ffff0c7224 */ /* 0x000fe400078e0004 */
[----:B------:R-:W-:-:S07]  /*0540*/  IMAD.IADD R14, R5, 0x1, R15 ;  /* 0x00000001050e7824 */ /* 0x000fce00078e020f */
.L_x_60:
[----:B------:R-:W-:Y:S05]  /*0550*/  BSYNC.RECONVERGENT B0 ;  /* 0x0000000000007941 */ /* 0x000fea0003800200 */
.L_x_58:
[----:B------:R-:W-:Y:S01]  /*0560*/  UIADD3 UR8, UPT, UPT, UR9, -0x3, URZ ;  /* 0xfffffffd09087890 */ /* 0x000fe2000fffe0ff */
[----:B------:R-:W-:Y:S01]  /*0570*/  IMAD.MOV.U32 R8, RZ, RZ, 0x1 ;  /* 0x00000001ff087424 */ /* 0x000fe200078e00ff */
[----:B------:R-:W-:Y:S01]  /*0580*/  ISETP.GE.U32.AND P2, PT, R12, UR12, PT ;  /* 0x0000000c0c007c0c */ /* 0x000fe2000bf46070 */
[----:B------:R-:W-:Y:S01]  /*0590*/  BSSY.RECONVERGENT B0, `(.L_x_61) ;  /* 0x000001e000007945 */ /* 0x000fe20003800200 */
[----:B------:R-:W-:Y:S02]  /*05a0*/  ISETP.GE.U32.AND P1, PT, R13, UR14, PT ;  /* 0x0000000e0d007c0c */ /* 0x000fe4000bf26070 */
[----:B------:R-:W-:Y:S02]  /*05b0*/  SHF.L.U32 R5, R8, UR8, RZ ;  /* 0x0000000808057c19 */ /* 0x000fe400080006ff */
[----:B------:R-:W-:Y:S02]  /*05c0*/  ISETP.GE.U32.AND.EX P2, PT, RZ, UR13, PT, P2 ;  /* 0x0000000dff007c0c */ /* 0x000fe4000bf46120 */
[----:B------:R-:W-:-:S02]  /*05d0*/  LOP3.LUT P0, RZ, R5, R6, RZ, 0xc0, !PT ;  /* 0x0000000605ff7212 */ /* 0x000fc4000780c0ff */
[----:B------:R-:W-:Y:S02]  /*05e0*/  SHF.L.U64.HI R10, R8, UR8, RZ ;  /* 0x00000008080a7c19 */ /* 0x000fe400080102ff */
[----:B------:R-:W-:Y:S02]  /*05f0*/  ISETP.GE.U32.OR.EX P1, PT, RZ, UR15, P2, P1 ;  /* 0x0000000fff007c0c */ /* 0x000fe40009726510 */
[----:B------:R-:W-:Y:S02]  /*0600*/  LOP3.LUT P0, RZ, R10, R7, RZ, 0xc0, P0 ;  /* 0x000000070aff7212 */ /* 0x000fe4000000c0ff */
[----:B------:R-:W-:Y:S02]  /*0610*/  IADD3 R4, P3, PT, R2, -0x2, RZ ;  /* 0xfffffffe02047810 */ /* 0x000fe40007f7e0ff */
[----:B------:R-:W-:Y:S02]  /*0620*/  PLOP3.LUT P1, PT, P1, P0, PT, 0xf2, 0x2f ;  /* 0x00000000002f781c */ /* 0x000fe40000f21e72 */
[----:B------:R-:W-:-:S04]  /*0630*/  IADD3.X R5, PT, PT, R3, -0x1, RZ, P3, !PT ;  /* 0xffffffff03057810 */ /* 0x000fc80001ffe4ff */
[----:B------:R-:W-:-:S04]  /*0640*/  LOP3.LUT R10, R5, R9, RZ, 0xfc, !PT ;  /* 0x00000009050a7212 */ /* 0x000fc800078efcff */
[----:B------:R-:W-:-:S03]  /*0650*/  ISETP.NE.U32.AND P0, PT, R10, RZ, PT ;  /* 0x000000ff0a00720c */ /* 0x000fc60003f05070 */
[----:B------:R-:W-:Y:S10]  /*0660*/  @P1 BRA `(.L_x_62) ;  /* 0x0000000000401947 */ /* 0x000ff40003800000 */
[----:B------:R-:W-:Y:S01]  /*0670*/  IMAD.HI.U32 R10, R13, 0x8421085, RZ ;  /* 0x084210850d0a7827 */ /* 0x000fe200078e00ff */
[----:B------:R-:W-:-:S03]  /*0680*/  IADD3 R12, P1, PT, R12, UR16, RZ ;  /* 0x000000100c0c7c10 */ /* 0x000fc6000ff3e0ff */
[----:B------:R-:W-:-:S05]  /*0690*/  IMAD.IADD R13, R13, 0x1, -R10 ;  /* 0x000000010d0d7824 */ /* 0x000fca00078e0a0a */
[----:B------:R-:W-:Y:S02]  /*06a0*/  LEA.HI R10, R13, R10, RZ, 0x1f ;  /* 0x0000000a0d0a7211 */ /* 0x000fe400078ff8ff */
[----:B------:R-:W-:Y:S02]  /*06b0*/  IADD3.X R13, PT, PT, R14, UR17, RZ, P1, !PT ;  /* 0x000000110e0d7c10 */ /* 0x000fe40008ffe4ff */
[----:B------:R-:W-:-:S05]  /*06c0*/  SHF.R.U32.HI R15, RZ, 0x4, R10 ;  /* 0x00000004ff0f7819 */ /* 0x000fca000001160a */
[----:B------:R-:W-:-:S04]  /*06d0*/  IMAD.WIDE.U32 R12, R15, UR18, R12 ;  /* 0x000000120f0c7c25 */ /* 0x000fc8000f8e000c */
[----:B------:R-:W-:-:S05]  /*06e0*/  IMAD R15, R15, UR19, R13 ;  /* 0x000000130f0f7c24 */ /* 0x000fca000f8e020d */
[C---:B------:R-:W-:Y:S02]  /*06f0*/  SHF.R.U64 R14, R12.reuse, 0x3, R15 ;  /* 0x000000030c0e7819 */ /* 0x040fe4000000120f */
[----:B------:R-:W-:Y:S02]  /*0700*/  LOP3.LUT R15, R12, 0x3f, RZ, 0xc0, !PT ;  /* 0x0000003f0c0f7812 */ /* 0x000fe400078ec0ff */
[----:B------:R-:W-:Y:S02]  /*0710*/  LOP3.LUT R14, R14, 0x1ffffff8, RZ, 0xc0, !PT ;  /* 0x1ffffff80e0e7812 */ /* 0x000fe400078ec0ff */
[-C--:B------:R-:W-:Y:S02]  /*0720*/  SHF.L.U64.HI R13, R8, R15.reuse, RZ ;  /* 0x0000000f080d7219 */ /* 0x080fe400000102ff */
[----:B------:R-:W-:Y:S02]  /*0730*/  IADD3 R14, P1, PT, R14, UR20, RZ ;  /* 0x000000140e0e7c10 */ /* 0x000fe4000ff3e0ff */
[----:B------:R-:W-:-:S03]  /*0740*/  SHF.L.U32 R12, R8, R15, RZ ;  /* 0x0000000f080c7219 */ /* 0x000fc600000006ff */
[----:B------:R-:W-:-:S05]  /*0750*/  IMAD.X R15, RZ, RZ, UR21, P1 ;  /* 0x00000015ff0f7e24 */ /* 0x000fca00088e06ff */
[----:B------:R0:W-:Y:S03]  /*0760*/  REDG.E.OR.64.STRONG.GPU desc[UR10][R14.64], R12 ;  /* 0x0000000c0e00798e */ /* 0x0001e6000f12e50a */
.L_x_62:
[----:B------:R-:W-:Y:S05]  /*0770*/  BSYNC.RECONVERGENT B0 ;  /* 0x0000000000007941 */ /* 0x000fea0003800200 */
.L_x_61:
[----:B------:R-:W-:Y:S04]  /*0780*/  BSSY.RECONVERGENT B0, `(.L_x_63) ;  /* 0x0000027000007945 */ /* 0x000fe80003800200 */
[----:B------:R-:W-:Y:S05]  /*0790*/  @P0 BRA `(.L_x_64) ;  /* 0x00000000005c0947 */ /* 0x000fea0003800000 */
[----:B------:R-:W1:Y:S01]  /*07a0*/  I2F.U32.RP R10, R11 ;  /* 0x0000000b000a7306 */ /* 0x000e620000209000 */
[----:B------:R-:W-:Y:S01]  /*07b0*/  ISETP.NE.U32.AND P2, PT, R11, RZ, PT ;  /* 0x000000ff0b00720c */ /* 0x000fe20003f45070 */
[----:B0-----:R-:W-:-:S06]  /*07c0*/  IMAD.MOV.U32 R15, RZ, RZ, RZ ;  /* 0x000000ffff0f7224 */ /* 0x001fcc00078e00ff */
[----:B-1----:R-:W0:Y:S02]  /*07d0*/  MUFU.RCP R10, R10 ;  /* 0x0000000a000a7308 */ /* 0x002e240000001000 */
[----:B0-----:R-:W-:-:S06]  /*07e0*/  VIADD R12, R10, 0xffffffe ;  /* 0x0ffffffe0a0c7836 */ /* 0x001fcc0000000000 */
[----:B------:R0:W1:Y:S02]  /*07f0*/  F2I.FTZ.U32.TRUNC.NTZ R13, R12 ;  /* 0x0000000c000d7305 */ /* 0x000064000021f000 */
[----:B0-----:R-:W-:Y:S02]  /*0800*/  HFMA2 R12, -RZ, RZ, 0, 0 ;  /* 0x00000000ff0c7431 */ /* 0x001fe400000001ff */
        /* <DEDUP_REMOVED lines=12> */
[--C-:B------:R-:W-:Y:S02]  /*08d0*/  IMAD.MOV R14, RZ, RZ, -R5.reuse ;  /* 0x000000ffff0e7224 */ /* 0x100fe400078e0a05 */
[----:B------:R-:W-:Y:S02]  /*08e0*/  IMAD.MOV.U32 R10, RZ, RZ, R5 ;  /* 0x000000ffff0a7224 */ /* 0x000fe400078e0005 */
[----:B------:R-:W-:Y:S01]  /*08f0*/  IMAD R14, R11, R14, R4 ;  /* 0x0000000e0b0e7224 */ /* 0x000fe200078e0204 */
[----:B------:R-:W-:Y:S06]  /*0900*/  BRA `(.L_x_65) ;  /* 0x0000000000387947 */ /* 0x000fec0003800000 */
.L_x_64:
[----:B------:R-:W-:Y:S01]  /*0910*/  IMAD.MOV.U32 R11, RZ, RZ, R4 ;  /* 0x000000ffff0b7224 */ /* 0x000fe200078e0004 */
[----:B------:R-:W-:Y:S01]  /*0920*/  MOV R10, 0x950 ;  /* 0x00000950000a7802 */ /* 0x000fe20000000f00 */
[----:B0-----:R-:W-:-:S07]  /*0930*/  IMAD.MOV.U32 R12, RZ, RZ, R5 ;  /* 0x000000ffff0c7224 */ /* 0x001fce00078e0005 */
[----:B------:R-:W-:Y:S05]  /*0940*/  CALL.REL.NOINC `($__internal_3_$__cuda_sm20_div_u64) ;  /* 0x0000000800e87944 */ /* 0x000fea0003c00000 */
[----:B------:R-:W-:Y:S01]  /*0950*/  IADD3 R10, P0, PT, RZ, -R8, RZ ;  /* 0x80000008ff0a7210 */ /* 0x000fe20007f1e0ff */
[----:B------:R-:W-:-:S04]  /*0960*/  IMAD.U32 R11, RZ, RZ, UR24 ;  /* 0x00000018ff0b7e24 */ /* 0x000fc8000f8e00ff */
[----:B------:R-:W-:Y:S01]  /*0970*/  IMAD.X R12, RZ, RZ, ~R9, P0 ;  /* 0x000000ffff0c7224 */ /* 0x000fe200000e0e09 */
[----:B------:R-:W-:Y:S01]  /*0980*/  MOV R9, UR25 ;  /* 0x0000001900097c02 */ /* 0x000fe20008000f00 */
[----:B------:R-:W-:-:S04]  /*0990*/  IMAD.WIDE.U32 R4, R10, R11, R4 ;  /* 0x0000000b0a047225 */ /* 0x000fc800078e0004 */
[----:B------:R-:W-:Y:S02]  /*09a0*/  IMAD R12, R12, R11, RZ ;  /* 0x0000000b0c0c7224 */ /* 0x000fe400078e02ff */
[----:B------:R-:W-:Y:S02]  /*09b0*/  IMAD.MOV.U32 R14, RZ, RZ, R4 ;  /* 0x000000ffff0e7224 */ /* 0x000fe400078e0004 */
[----:B------:R-:W-:Y:S02]  /*09c0*/  IMAD R15, R10, R9, R12 ;  /* 0x000000090a0f7224 */ /* 0x000fe400078e020c */
[----:B------:R-:W-:Y:S02]  /*09d0*/  IMAD.MOV.U32 R10, RZ, RZ, R8 ;  /* 0x000000ffff0a7224 */ /* 0x000fe400078e0008 */
[----:B------:R-:W-:-:S07]  /*09e0*/  IMAD.IADD R15, R15, 0x1, R5 ;  /* 0x000000010f0f7824 */ /* 0x000fce00078e0205 */
.L_x_65:
[----:B------:R-:W-:Y:S05]  /*09f0*/  BSYNC.RECONVERGENT B0 ;  /* 0x0000000000007941 */ /* 0x000fea0003800200 */
.L_x_63:
        /* <DEDUP_REMOVED lines=33> */
.L_x_67:
[----:B------:R-:W-:Y:S05]  /*0c10*/  BSYNC.RECONVERGENT B0 ;  /* 0x0000000000007941 */ /* 0x000fea0003800200 */
.L_x_66:
[----:B------:R-:W-:Y:S04]  /*0c20*/  BSSY.RECONVERGENT B0, `(.L_x_68) ;  /* 0x0000026000007945 */ /* 0x000fe80003800200 */
[----:B------:R-:W-:Y:S05]  /*0c30*/  @P0 BRA `(.L_x_69) ;  /* 0x00000000005c0947 */ /* 0x000fea0003800000 */
[----:B------:R-:W1:Y:S01]  /*0c40*/  I2F.U32.RP R10, R11 ;  /* 0x0000000b000a7306 */ /* 0x000e620000209000 */
[----:B------:R-:W-:-:S07]  /*0c50*/  ISETP.NE.U32.AND P2, PT, R11, RZ, PT ;  /* 0x000000ff0b00720c */ /* 0x000fce0003f45070 */
[----:B-1----:R-:W0:Y:S02]  /*0c60*/  MUFU.RCP R10, R10 ;  /* 0x0000000a000a7308 */ /* 0x002e240000001000 */
[----:B0-----:R-:W-:-:S06]  /*0c70*/  VIADD R12, R10, 0xffffffe ;  /* 0x0ffffffe0a0c7836 */ /* 0x001fcc0000000000 */
[----:B------:R0:W1:Y:S02]  /*0c80*/  F2I.FTZ.U32.TRUNC.NTZ R13, R12 ;  /* 0x0000000c000d7305 */ /* 0x000064000021f000 */
[----:B0-----:R-:W-:Y:S02]  /*0c90*/  IMAD.MOV.U32 R12, RZ, RZ, RZ ;  /* 0x000000ffff0c7224 */ /* 0x001fe400078e00ff */
[----:B-1----:R-:W-:-:S04]  /*0ca0*/  IMAD.MOV R8, RZ, RZ, -R13 ;  /* 0x000000ffff087224 */ /* 0x002fc800078e0a0d */
[----:B------:R-:W-:-:S04]  /*0cb0*/  IMAD R5, R8, R11, RZ ;  /* 0x0000000b08057224 */ /* 0x000fc800078e02ff */
[----:B------:R-:W-:-:S04]  /*0cc0*/  IMAD.HI.U32 R5, R13, R5, R12 ;  /* 0x000000050d057227 */ /* 0x000fc800078e000c */
[----:B------:R-:W-:Y:S02]  /*0cd0*/  IMAD.MOV.U32 R13, RZ, RZ, RZ ;  /* 0x000000ffff0d7224 */ /* 0x000fe400078e00ff */
[----:B------:R-:W-:-:S04]  /*0ce0*/  IMAD.HI.U32 R5, R5, R4, RZ ;  /* 0x0000000405057227 */ /* 0x000fc800078e00ff */
[----:B------:R-:W-:-:S04]  /*0cf0*/  IMAD.MOV R8, RZ, RZ, -R5 ;  /* 0x000000ffff087224 */ /* 0x000fc800078e0a05 */
[----:B------:R-:W-:-:S05]  /*0d00*/  IMAD R8, R11, R8, R4 ;  /* 0x000000080b087224 */ /* 0x000fca00078e0204 */
[----:B------:R-:W-:-:S13]  /*0d10*/  ISETP.GE.U32.AND P0, PT, R8, R11, PT ;  /* 0x0000000b0800720c */ /* 0x000fda0003f06070 */
[----:B------:R-:W-:Y:S01]  /*0d20*/  @P0 IMAD.IADD R8, R8, 0x1, -R11 ;  /* 0x0000000108080824 */ /* 0x000fe200078e0a0b */
[----:B------:R-:W-:-:S04]  /*0d30*/  @P0 IADD3 R5, PT, PT, R5, 0x1, RZ ;  /* 0x0000000105050810 */ /* 0x000fc80007ffe0ff */
[----:B------:R-:W-:-:S13]  /*0d40*/  ISETP.GE.U32.AND P1, PT, R8, R11, PT ;  /* 0x0000000b0800720c */ /* 0x000fda0003f26070 */
[----:B------:R-:W-:Y:S01]  /*0d50*/  @P1 VIADD R5, R5, 0x1 ;  /* 0x0000000105051836 */ /* 0x000fe20000000000 */
[----:B------:R-:W-:-:S05]  /*0d60*/  @!P2 LOP3.LUT R5, RZ, R11, RZ, 0x33, !PT ;  /* 0x0000000bff05a212 */ /* 0x000fca00078e33ff */
[--C-:B------:R-:W-:Y:S02]  /*0d70*/  IMAD.MOV R12, RZ, RZ, -R5.reuse ;  /* 0x000000ffff0c7224 */ /* 0x100fe400078e0a05 */
[----:B------:R-:W-:Y:S02]  /*0d80*/  IMAD.MOV.U32 R8, RZ, RZ, R5 ;  /* 0x000000ffff087224 */ /* 0x000fe400078e0005 */
[----:B------:R-:W-:Y:S01]  /*0d90*/  IMAD R12, R11, R12, R4 ;  /* 0x0000000c0b0c7224 */ /* 0x000fe200078e0204 */
[----:B------:R-:W-:Y:S06]  /*0da0*/  BRA `(.L_x_70) ;  /* 0x0000000000347947 */ /* 0x000fec0003800000 */
.L_x_69:
[----:B------:R-:W-:Y:S01]  /*0db0*/  IMAD.MOV.U32 R11, RZ, RZ, R4 ;  /* 0x000000ffff0b7224 */ /* 0x000fe200078e0004 */
[----:B------:R-:W-:Y:S01]  /*0dc0*/  MOV R10, 0xdf0 ;  /* 0x00000df0000a7802 */ /* 0x000fe20000000f00 */
[----:B0-----:R-:W-:-:S07]  /*0dd0*/  IMAD.MOV.U32 R12, RZ, RZ, R5 ;  /* 0x000000ffff0c7224 */ /* 0x001fce00078e0005 */
[----:B------:R-:W-:Y:S05]  /*0de0*/  CALL.REL.NOINC `($__internal_3_$__cuda_sm20_div_u64) ;  /* 0x0000000400c07944 */ /* 0x000fea0003c00000 */
[----:B------:R-:W-:Y:S01]  /*0df0*/  IADD3 R10, P0, PT, RZ, -R8, RZ ;  /* 0x80000008ff0a7210 */ /* 0x000fe20007f1e0ff */
[----:B------:R-:W-:-:S04]  /*0e00*/  IMAD.U32 R11, RZ, RZ, UR24 ;  /* 0x00000018ff0b7e24 */ /* 0x000fc8000f8e00ff */
[----:B------:R-:W-:Y:S02]  /*0e10*/  IMAD.X R12, RZ, RZ, ~R9, P0 ;  /* 0x000000ffff0c7224 */ /* 0x000fe400000e0e09 */
[----:B------:R-:W-:Y:S02]  /*0e20*/  IMAD.U32 R9, RZ, RZ, UR25 ;  /* 0x00000019ff097e24 */ /* 0x000fe4000f8e00ff */
[-C--:B------:R-:W-:Y:S02]  /*0e30*/  IMAD R12, R12, R11.reuse, RZ ;  /* 0x0000000b0c0c7224 */ /* 0x080fe400078e02ff */
[----:B------:R-:W-:-:S04]  /*0e40*/  IMAD.WIDE.U32 R4, R10, R11, R4 ;  /* 0x0000000b0a047225 */ /* 0x000fc800078e0004 */
[----:B------:R-:W-:Y:S02]  /*0e50*/  IMAD R13, R10, R9, R12 ;  /* 0x000000090a0d7224 */ /* 0x000fe400078e020c */
[----:B------:R-:W-:Y:S02]  /*0e60*/  IMAD.MOV.U32 R12, RZ, RZ, R4 ;  /* 0x000000ffff0c7224 */ /* 0x000fe400078e0004 */
[----:B------:R-:W-:-:S07]  /*0e70*/  IMAD.IADD R13, R13, 0x1, R5 ;  /* 0x000000010d0d7824 */ /* 0x000fce00078e0205 */
.L_x_70:
[----:B------:R-:W-:Y:S05]  /*0e80*/  BSYNC.RECONVERGENT B0 ;  /* 0x0000000000007941 */ /* 0x000fea0003800200 */
.L_x_68:
[----:B------:R-:W-:Y:S01]  /*0e90*/  UIADD3 UR8, UPT, UPT, UR9, -0x1, URZ ;  /* 0xffffffff09087890 */ /* 0x000fe2000fffe0ff */
[----:B------:R-:W-:Y:S01]  /*0ea0*/  MOV R4, 0x1 ;  /* 0x0000000100047802 */ /* 0x000fe20000000f00 */
[----:B------:R-:W-:Y:S01]  /*0eb0*/  BSSY.RECONVERGENT B0, `(.L_x_71) ;  /* 0x000001d000007945 */ /* 0x000fe20003800200 */
[----:B------:R-:W-:Y:S02]  /*0ec0*/  ISETP.GE.U32.AND P0, PT, R12, UR12, PT ;  /* 0x0000000c0c007c0c */ /* 0x000fe4000bf06070 */
[----:B------:R-:W-:Y:S02]  /*0ed0*/  ISETP.GE.U32.AND P1, PT, R8, UR14, PT ;  /* 0x0000000e08007c0c */ /* 0x000fe4000bf26070 */
[----:B------:R-:W-:Y:S02]  /*0ee0*/  SHF.L.U32 R5, R4, UR8, RZ ;  /* 0x0000000804057c19 */ /* 0x000fe400080006ff */
[----:B------:R-:W-:Y:S02]  /*0ef0*/  ISETP.GE.U32.AND.EX P0, PT, RZ, UR13, PT, P0 ;  /* 0x0000000dff007c0c */ /* 0x000fe4000bf06100 */
[----:B------:R-:W-:-:S02]  /*0f00*/  LOP3.LUT P2, RZ, R5, R6, RZ, 0xc0, !PT ;  /* 0x0000000605ff7212 */ /* 0x000fc4000784c0ff */
[----:B------:R-:W-:Y:S02]  /*0f10*/  SHF.L.U64.HI R10, R4, UR8, RZ ;  /* 0x00000008040a7c19 */ /* 0x000fe400080102ff */
[----:B------:R-:W-:Y:S02]  /*0f20*/  ISETP.GE.U32.OR.EX P0, PT, RZ, UR15, P0, P1 ;  /* 0x0000000fff007c0c */ /* 0x000fe40008706510 */
[----:B------:R-:W-:Y:S02]  /*0f30*/  LOP3.LUT P1, RZ, R10, R7, RZ, 0xc0, P2 ;  /* 0x000000070aff7212 */ /* 0x000fe4000102c0ff */
[----:B------:R-:W-:Y:S02]  /*0f40*/  LOP3.LUT R9, R3, R9, RZ, 0xfc, !PT ;  /* 0x0000000903097212 */ /* 0x000fe400078efcff */
[----:B------:R-:W-:Y:S02]  /*0f50*/  PLOP3.LUT P0, PT, P0, P1, PT, 0xf2, 0x2f ;  /* 0x00000000002f781c */ /* 0x000fe40000703e72 */
[----:B------:R-:W-:-:S11]  /*0f60*/  ISETP.NE.U32.AND P1, PT, R9, RZ, PT ;  /* 0x000000ff0900720c */ /* 0x000fd60003f25070 */
[----:B------:R-:W-:Y:S05]  /*0f70*/  @P0 BRA `(.L_x_72) ;  /* 0x0000000000400947 */ /* 0x000fea0003800000 */
[----:B------:R-:W-:-:S04]  /*0f80*/  IMAD.HI.U32 R5, R8, 0x8421085, RZ ;  /* 0x0842108508057827 */ /* 0x000fc800078e00ff */
[----:B------:R-:W-:Y:S01]  /*0f90*/  IMAD.IADD R10, R8, 0x1, -R5 ;  /* 0x00000001080a7824 */ /* 0x000fe200078e0a05 */
[----:B------:R-:W-:-:S04]  /*0fa0*/  IADD3 R8, P0, PT, R12, UR16, RZ ;  /* 0x000000100c087c10 */ /* 0x000fc8000ff1e0ff */
[----:B------:R-:W-:Y:S02]  /*0fb0*/  LEA.HI R10, R10, R5, RZ, 0x1f ;  /* 0x000000050a0a7211 */ /* 0x000fe400078ff8ff */
[----:B------:R-:W-:Y:S02]  /*0fc0*/  IADD3.X R9, PT, PT, R13, UR17, RZ, P0, !PT ;  /* 0x000000110d097c10 */ /* 0x000fe400087fe4ff */
[----:B------:R-:W-:-:S05]  /*0fd0*/  SHF.R.U32.HI R5, RZ, 0x4, R10 ;  /* 0x00000004ff057819 */ /* 0x000fca000001160a */
[----:B------:R-:W-:-:S04]  /*0fe0*/  IMAD.WIDE.U32 R8, R5, UR18, R8 ;  /* 0x0000001205087c25 */ /* 0x000fc8000f8e0008 */
[----:B------:R-:W-:Y:S01]  /*0ff0*/  IMAD R5, R5, UR19, R9 ;  /* 0x0000001305057c24 */ /* 0x000fe2000f8e0209 */
[----:B------:R-:W-:-:S04]  /*1000*/  LOP3.LUT R9, R8, 0x3f, RZ, 0xc0, !PT ;  /* 0x0000003f08097812 */ /* 0x000fc800078ec0ff */
[----:B------:R-:W-:-:S04]  /*1010*/  SHF.R.U64 R5, R8, 0x3, R5 ;  /* 0x0000000308057819 */ /* 0x000fc80000001205 */
[----:B------:R-:W-:-:S04]  /*1020*/  LOP3.LUT R5, R5, 0x1ffffff8, RZ, 0xc0, !PT ;  /* 0x1ffffff805057812 */ /* 0x000fc800078ec0ff */
[----:B------:R-:W-:Y:S02]  /*1030*/  IADD3 R8, P0, PT, R5, UR20, RZ ;  /* 0x0000001405087c10 */ /* 0x000fe4000ff1e0ff */
[CC--:B------:R-:W-:Y:S02]  /*1040*/  SHF.L.U64.HI R5, R4.reuse, R9.reuse, RZ ;  /* 0x0000000904057219 */ /* 0x0c0fe400000102ff */
[----:B------:R-:W-:Y:S01]  /*1050*/  SHF.L.U32 R4, R4, R9, RZ ;  /* 0x0000000904047219 */ /* 0x000fe200000006ff */
[----:B------:R-:W-:-:S05]  /*1060*/  IMAD.X R9, RZ, RZ, UR21, P0 ;  /* 0x00000015ff097e24 */ /* 0x000fca00080e06ff */
[----:B------:R0:W-:Y:S03]  /*1070*/  REDG.E.OR.64.STRONG.GPU desc[UR10][R8.64], R4 ;  /* 0x000000040800798e */ /* 0x0001e6000f12e50a */
.L_x_72:
[----:B------:R-:W-:Y:S05]  /*1080*/  BSYNC.RECONVERGENT B0 ;  /* 0x0000000000007941 */ /* 0x000fea0003800200 */
.L_x_71:
[----:B------:R-:W-:Y:S04]  /*1090*/  BSSY.RECONVERGENT B0, `(.L_x_73) ;  /* 0x0000024000007945 */ /* 0x000fe80003800200 */
[----:B------:R-:W-:Y:S05]  /*10a0*/  @P1 BRA `(.L_x_74) ;  /* 0x00000000005c1947 */ /* 0x000fea0003800000 */
[----:B0-----:R-:W0:Y:S01]  /*10b0*/  I2F.U32.RP R8, R11 ;  /* 0x0000000b00087306 */ /* 0x001e220000209000 */
[----:B------:R-:W-:-:S07]  /*10c0*/  ISETP.NE.U32.AND P2, PT, R11, RZ, PT ;  /* 0x000000ff0b00720c */ /* 0x000fce0003f45070 */
[----:B0-----:R-:W0:Y:S02]  /*10d0*/  MUFU.RCP R8, R8 ;  /* 0x0000000800087308 */ /* 0x001e240000001000 */
[----:B0-----:R-:W-:-:S06]  /*10e0*/  VIADD R5, R8, 0xffffffe ;  /* 0x0ffffffe08057836 */ /* 0x001fcc0000000000 */
[----:B------:R-:W0:Y:S02]  /*10f0*/  F2I.FTZ.U32.TRUNC.NTZ R5, R5 ;  /* 0x0000000500057305 */ /* 0x000e24000021f000 */
[----:B0-----:R-:W-:-:S04]  /*1100*/  IMAD.MOV R4, RZ, RZ, -R5 ;  /* 0x000000ffff047224 */ /* 0x001fc800078e0a05 */
[----:B------:R-:W-:Y:S02]  /*1110*/  IMAD R3, R4, R11, RZ ;  /* 0x0000000b04037224 */ /* 0x000fe400078e02ff */
[----:B------:R-:W-:-:S04]  /*1120*/  IMAD.MOV.U32 R4, RZ, RZ, RZ ;  /* 0x000000ffff047224 */ /* 0x000fc800078e00ff */
[----:B------:R-:W-:-:S06]  /*1130*/  IMAD.HI.U32 R3, R5, R3, R4 ;  /* 0x0000000305037227 */ /* 0x000fcc00078e0004 */
[----:B------:R-:W-:-:S04]  /*1140*/  IMAD.HI.U32 R3, R3, R2, RZ ;  /* 0x0000000203037227 */ /* 0x000fc800078e00ff */
[----:B------:R-:W-:-:S04]  /*1150*/  IMAD.MOV R4, RZ, RZ, -R3 ;  /* 0x000000ffff047224 */ /* 0x000fc800078e0a03 */
[----:B------:R-:W-:-:S05]  /*1160*/  IMAD R4, R11, R4, R2 ;  /* 0x000000040b047224 */ /* 0x000fca00078e0202 */
[----:B------:R-:W-:-:S13]  /*1170*/  ISETP.GE.U32.AND P0, PT, R4, R11, PT ;  /* 0x0000000b0400720c */ /* 0x000fda0003f06070 */
[----:B------:R-:W-:Y:S02]  /*1180*/  @P0 IMAD.IADD R4, R4, 0x1, -R11 ;  /* 0x0000000104040824 */ /* 0x000fe400078e0a0b */
[----:B------:R-:W-:-:S03]  /*1190*/  @P0 VIADD R3, R3, 0x1 ;  /* 0x0000000103030836 */ /* 0x000fc60000000000 */
[----:B------:R-:W-:Y:S01]  /*11a0*/  ISETP.GE.U32.AND P1, PT, R4, R11, PT ;  /* 0x0000000b0400720c */ /* 0x000fe20003f26070 */
[----:B------:R-:W-:-:S12]  /*11b0*/  IMAD.MOV.U32 R4, RZ, RZ, RZ ;  /* 0x000000ffff047224 */ /* 0x000fd800078e00ff */
[----:B------:R-:W-:Y:S01]  /*11c0*/  @P1 VIADD R3, R3, 0x1 ;  /* 0x0000000103031836 */ /* 0x000fe20000000000 */
[----:B------:R-:W-:-:S04]  /*11d0*/  @!P2 LOP3.LUT R3, RZ, R11, RZ, 0x33, !PT ;  /* 0x0000000bff03a212 */ /* 0x000fc800078e33ff */
[----:B------:R-:W-:Y:S01]  /*11e0*/  MOV R8, R3 ;  /* 0x0000000300087202 */ /* 0x000fe20000000f00 */
[----:B------:R-:W-:-:S04]  /*11f0*/  IMAD.MOV R5, RZ, RZ, -R3 ;  /* 0x000000ffff057224 */ /* 0x000fc800078e0a03 */
[----:B------:R-:W-:Y:S01]  /*1200*/  IMAD R11, R11, R5, R2 ;  /* 0x000000050b0b7224 */ /* 0x000fe200078e0202 */
[----:B------:R-:W-:Y:S06]  /*1210*/  BRA `(.L_x_75) ;  /* 0x00000000002c7947 */ /* 0x000fec0003800000 */
.L_x_74:
[----:B------:R-:W-:Y:S01]  /*1220*/  IMAD.MOV.U32 R11, RZ, RZ, R2 ;  /* 0x000000ffff0b7224 */ /* 0x000fe200078e0002 */
[----:B------:R-:W-:Y:S01]  /*1230*/  MOV R10, 0x1260 ;  /* 0x00001260000a7802 */ /* 0x000fe20000000f00 */
[----:B------:R-:W-:-:S07]  /*1240*/  IMAD.MOV.U32 R12, RZ, RZ, R3 ;  /* 0x000000ffff0c7224 */ /* 0x000fce00078e0003 */
[----:B0-----:R-:W-:Y:S05]  /*1250*/  CALL.REL.NOINC `($__internal_3_$__cuda_sm20_div_u64) ;  /* 0x0000000000a47944 */ /* 0x001fea0003c00000 */
[----:B------:R-:W-:-:S05]  /*1260*/  IADD3 R5, P0, PT, RZ, -R8, RZ ;  /* 0x80000008ff057210 */ /* 0x000fca0007f1e0ff */
[----:B------:R-:W-:Y:S02]  /*1270*/  IMAD.X R9, RZ, RZ, ~R9, P0 ;  /* 0x000000ffff097224 */ /* 0x000fe400000e0e09 */
[----:B------:R-:W-:-:S04]  /*1280*/  IMAD.WIDE.U32 R2, R5, UR24, R2 ;  /* 0x0000001805027c25 */ /* 0x000fc8000f8e0002 */
[----:B------:R-:W-:Y:S02]  /*1290*/  IMAD R4, R9, UR24, RZ ;  /* 0x0000001809047c24 */ /* 0x000fe4000f8e02ff */
[----:B------:R-:W-:Y:S02]  /*12a0*/  IMAD.MOV.U32 R11, RZ, RZ, R2 ;  /* 0x000000ffff0b7224 */ /* 0x000fe400078e0002 */
[----:B------:R-:W-:-:S04]  /*12b0*/  IMAD R5, R5, UR25, R4 ;  /* 0x0000001905057c24 */ /* 0x000fc8000f8e0204 */
[----:B------:R-:W-:-:S07]  /*12c0*/  IMAD.IADD R4, R5, 0x1, R3 ;  /* 0x0000000105047824 */ /* 0x000fce00078e0203 */
.L_x_75:
[----:B------:R-:W-:Y:S05]  /*12d0*/  BSYNC.RECONVERGENT B0 ;  /* 0x0000000000007941 */ /* 0x000fea0003800200 */
.L_x_73:
[----:B------:R-:W-:Y:S01]  /*12e0*/  IMAD.MOV.U32 R9, RZ, RZ, 0x1 ;  /* 0x00000001ff097424 */ /* 0x000fe200078e00ff */
[----:B------:R-:W-:Y:S01]  /*12f0*/  ISETP.GE.U32.AND P0, PT, R11, UR12, PT ;  /* 0x0000000c0b007c0c */ /* 0x000fe2000bf06070 */
[----:B------:R-:W-:Y:S01]  /*1300*/  BSSY.RECONVERGENT B0, `(.L_x_76) ;  /* 0x000001a000007945 */ /* 0x000fe20003800200 */
[----:B------:R-:W-:Y:S02]  /*1310*/  ISETP.GE.U32.AND P1, PT, R8, UR14, PT ;  /* 0x0000000e08007c0c */ /* 0x000fe4000bf26070 */
[----:B------:R-:W-:Y:S02]  /*1320*/  SHF.L.U32 R3, R9, UR9, RZ ;  /* 0x0000000909037c19 */ /* 0x000fe400080006ff */
[----:B------:R-:W-:Y:S02]  /*1330*/  ISETP.GE.U32.AND.EX P0, PT, RZ, UR13, PT, P0 ;  /* 0x0000000dff007c0c */ /* 0x000fe4000bf06100 */
[----:B------:R-:W-:Y:S02]  /*1340*/  LOP3.LUT P2, RZ, R3, R6, RZ, 0xc0, !PT ;  /* 0x0000000603ff7212 */ /* 0x000fe4000784c0ff */
[----:B------:R-:W-:-:S02]  /*1350*/  SHF.L.U64.HI R2, R9, UR9, RZ ;  /* 0x0000000909027c19 */ /* 0x000fc400080102ff */
[----:B------:R-:W-:Y:S02]  /*1360*/  ISETP.GE.U32.OR.EX P0, PT, RZ, UR15, P0, P1 ;  /* 0x0000000fff007c0c */ /* 0x000fe40008706510 */
[----:B------:R-:W-:-:S04]  /*1370*/  LOP3.LUT P1, RZ, R2, R7, RZ, 0xc0, P2 ;  /* 0x0000000702ff7212 */ /* 0x000fc8000102c0ff */
[----:B------:R-:W-:-:S13]  /*1380*/  PLOP3.LUT P0, PT, P0, P1, PT, 0xf2, 0x2f ;  /* 0x00000000002f781c */ /* 0x000fda0000703e72 */
[----:B------:R-:W-:Y:S05]  /*1390*/  @P0 BRA `(.L_x_77) ;  /* 0x0000000000400947 */ /* 0x000fea0003800000 */
        /* <DEDUP_REMOVED lines=11> */
[CC--:B------:R-:W-:Y:S02]  /*1450*/  SHF.L.U64.HI R3, R9.reuse, R2.reuse, RZ ;  /* 0x0000000209037219 */ /* 0x0c0fe400000102ff */
[----:B------:R-:W-:Y:S02]  /*1460*/  IADD3 R4, P0, PT, R4, UR20, RZ ;  /* 0x0000001404047c10 */ /* 0x000fe4000ff1e0ff */
[----:B------:R-:W-:-:S03]  /*1470*/  SHF.L.U32 R2, R9, R2, RZ ;  /* 0x0000000209027219 */ /* 0x000fc600000006ff */
[----:B------:R-:W-:-:S05]  /*1480*/  IMAD.X R5, RZ, RZ, UR21, P0 ;  /* 0x00000015ff057e24 */ /* 0x000fca00080e06ff */
[----:B------:R0:W-:Y:S03]  /*1490*/  REDG.E.OR.64.STRONG.GPU desc[UR10][R4.64], R2 ;  /* 0x000000020400798e */ /* 0x0001e6000f12e50a */
.L_x_77:
[----:B------:R-:W-:Y:S05]  /*14a0*/  BSYNC.RECONVERGENT B0 ;  /* 0x0000000000007941 */ /* 0x000fea0003800200 */
.L_x_76:
[----:B------:R-:W-:-:S04]  /*14b0*/  UIADD3 UR9, UP0, UPT, UR9, 0x4, URZ ;  /* 0x0000000409097890 */ /* 0x000fc8000ff1e0ff */
[----:B------:R-:W-:Y:S01]  /*14c0*/  UIADD3.X UR5, UPT, UPT, URZ, UR5, URZ, UP0, !UPT ;  /* 0x00000005ff057290 */ /* 0x000fe200087fe4ff */
[----:B------:R-:W-:Y:S11]  /*14d0*/  BRA.U UP1, `(.L_x_78) ;  /* 0xffffffed01587547 */ /* 0x000ff6000b83ffff */
[----:B------:R-:W-:Y:S05]  /*14e0*/  EXIT ;  /* 0x000000000000794d */ /* 0x000fea0003800000 */
        .weak           $__internal_3_$__cuda_sm20_div_u64
        .type           $__internal_3_$__cuda_sm20_div_u64,@function
        .size           $__internal_3_$__cuda_sm20_div_u64,(.L_x_87 - $__internal_3_$__cuda_sm20_div_u64)
$__internal_3_$__cuda_sm20_div_u64:
        /* <DEDUP_REMOVED lines=14> */
[----:B------:R-:W-:Y:S01]  /*15d0*/  IMAD.HI.U32 R14, P1, R9, R17, R14 ;  /* 0x00000011090e7227 */ /* 0x000fe2000782000e */
[----:B------:R-:W-:-:S04]  /*15e0*/  IADD3.X R13, PT, PT, R13, R9, RZ, P0, !PT ;  /* 0x000000090d0d7210 */ /* 0x000fc800007fe4ff */
        /* <DEDUP_REMOVED lines=26> */
[C---:B------:R-:W-:Y:S01]  /*1790*/  IMAD R14, R15.reuse, UR7, R9 ;  /* 0x000000070f0e7c24 */ /* 0x040fe2000f8e0209 */
[----:B------:R-:W-:Y:S02]  /*17a0*/  IADD3 R8, P2, PT, R15, 0x1, RZ ;  /* 0x000000010f087810 */ /* 0x000fe40007f5e0ff */
[----:B------:R-:W-:Y:S01]  /*17b0*/  ISETP.GE.U32.AND P0, PT, R16, UR6, PT ;  /* 0x0000000610007c0c */ /* 0x000fe2000bf06070 */
[----:B------:R-:W-:-:S04]  /*17c0*/  IMAD R9, R13, UR6, R14 ;  /* 0x000000060d097c24 */ /* 0x000fc8000f8e020e */
[----:B------:R-:W-:Y:S01]  /*17d0*/  IMAD.X R14, R12, 0x1, ~R9, P1 ;  /* 0x000000010c0e7824 */ /* 0x000fe200008e0e09 */
[----:B------:R-:W-:Y:S01]  /*17e0*/  IADD3 R9, P1, PT, R16, -UR6, RZ ;  /* 0x8000000610097c10 */ /* 0x000fe2000ff3e0ff */
[----:B------:R-:W-:-:S03]  /*17f0*/  IMAD.X R12, RZ, RZ, R13, P2 ;  /* 0x000000ffff0c7224 */ /* 0x000fc600010e060d */
[C---:B------:R-:W-:Y:S02]  /*1800*/  ISETP.GE.U32.AND.EX P0, PT, R14.reuse, UR7, PT, P0 ;  /* 0x000000070e007c0c */ /* 0x040fe4000bf06100 */
[----:B------:R-:W-:Y:S02]  /*1810*/  IADD3.X R11, PT, PT, R14, ~UR7, RZ, P1, !PT ;  /* 0x800000070e0b7c10 */ /* 0x000fe40008ffe4ff */
[----:B------:R-:W-:Y:S02]  /*1820*/  SEL R15, R8, R15, P0 ;  /* 0x0000000f080f7207 */ /* 0x000fe40000000000 */
[----:B------:R-:W-:Y:S02]  /*1830*/  SEL R9, R9, R16, P0 ;  /* 0x0000001009097207 */ /* 0x000fe40000000000 */
[----:B------:R-:W-:Y:S02]  /*1840*/  SEL R12, R12, R13, P0 ;  /* 0x0000000d0c0c7207 */ /* 0x000fe40000000000 */
[----:B------:R-:W-:-:S02]  /*1850*/  IADD3 R8, P2, PT, R15, 0x1, RZ ;  /* 0x000000010f087810 */ /* 0x000fc40007f5e0ff */
[----:B------:R-:W-:Y:S02]  /*1860*/  SEL R11, R11, R14, P0 ;  /* 0x0000000e0b0b7207 */ /* 0x000fe40000000000 */
[----:B------:R-:W-:Y:S01]  /*1870*/  ISETP.GE.U32.AND P0, PT, R9, UR6, PT ;  /* 0x0000000609007c0c */ /* 0x000fe2000bf06070 */
[----:B------:R-:W-:Y:S01]  /*1880*/  IMAD.X R9, RZ, RZ, R12, P2 ;  /* 0x000000ffff097224 */ /* 0x000fe200010e060c */
[----:B------:R-:W-:Y:S02]  /*1890*/  ISETP.NE.U32.AND P1, PT, RZ, UR6, PT ;  /* 0x00000006ff007c0c */ /* 0x000fe4000bf25070 */
[----:B------:R-:W-:Y:S01]  /*18a0*/  ISETP.GE.U32.AND.EX P0, PT, R11, UR7, PT, P0 ;  /* 0x000000070b007c0c */ /* 0x000fe2000bf06100 */
[----:B------:R-:W-:Y:S01]  /*18b0*/  IMAD.MOV.U32 R11, RZ, RZ, 0x0 ;  /* 0x00000000ff0b7424 */ /* 0x000fe200078e00ff */
[----:B------:R-:W-:Y:S02]  /*18c0*/  ISETP.NE.AND.EX P1, PT, RZ, UR7, PT, P1 ;  /* 0x00000007ff007c0c */ /* 0x000fe4000bf25310 */
[----:B------:R-:W-:-:S02]  /*18d0*/  SEL R8, R8, R15, P0 ;  /* 0x0000000f08087207 */ /* 0x000fc40000000000 */
[----:B------:R-:W-:Y:S02]  /*18e0*/  SEL R9, R9, R12, P0 ;  /* 0x0000000c09097207 */ /* 0x000fe40000000000 */
[----:B------:R-:W-:Y:S02]  /*18f0*/  SEL R8, R8, 0xffffffff, P1 ;  /* 0xffffffff08087807 */ /* 0x000fe40000800000 */
[----:B------:R-:W-:Y:S01]  /*1900*/  SEL R9, R9, 0xffffffff, P1 ;  /* 0xffffffff09097807 */ /* 0x000fe20000800000 */
[----:B------:R-:W-:Y:S06]  /*1910*/  RET.REL.NODEC R10 `(openResults) ;  /* 0xffffffe40ab87950 */ /* 0x000fec0003c3ffff */
.L_x_79:
        /* <DEDUP_REMOVED lines=14> */
.L_x_87:


//--------------------- .text.matmul_correct_and_reduce --------------------------
	.section	.text.matmul_correct_and_reduce,"ax",@progbits
	.align	128
        .global         matmul_correct_and_reduce
        .type           matmul_correct_and_reduce,@function
        .size           matmul_correct_and_reduce,(.L_x_88 - matmul_correct_and_reduce)
        .other          matmul_correct_and_reduce,@"STO_CUDA_ENTRY STV_DEFAULT"
matmul_correct_and_reduce:
.text.matmul_correct_and_reduce:
        /* <DEDUP_REMOVED lines=9> */
[----:B------:R-:W0:Y:S01]  /*0090*/  LDCU UR4, c[0x0][0x3b4] ;  /* 0x00007680ff0477ac */ /* 0x000e220008000800 */
[----:B------:R-:W1:Y:S01]  /*00a0*/  LDCU.64 UR6, c[0x0][0x358] ;  /* 0x00006b00ff0677ac */ /* 0x000e620008000a00 */
[----:B0-----:R-:W-:-:S09]  /*00b0*/  UISETP.NE.U32.AND UP0, UPT, UR4, URZ, UPT ;  /* 0x000000ff0400728c */ /* 0x001fd2000bf05070 */
[----:B-1----:R-:W-:Y:S05]  /*00c0*/  BRA.U UP0, `(.L_x_80) ;  /* 0x0000000100607547 */ /* 0x002fea000b800000 */
[----:B------:R-:W0:Y:S01]  /*00d0*/  LDCU UR4, c[0x0][0x3b0] ;  /* 0x00007600ff0477ac */ /* 0x000e220008000800 */
[----:B------:R-:W-:Y:S01]  /*00e0*/  IMAD.MOV.U32 R12, RZ, RZ, RZ ;  /* 0x000000ffff0c7224 */ /* 0x000fe200078e00ff */
[----:B0-----:R-:W0:Y:S01]  /*00f0*/  I2F.U32.RP R0, UR4 ;  /* 0x0000000400007d06 */ /* 0x001e220008209000 */
[----:B------:R-:W-:-:S07]  /*0100*/  ISETP.NE.U32.AND P2, PT, RZ, UR4, PT ;  /* 0x00000004ff007c0c */ /* 0x000fce000bf45070 */
[----:B0-----:R-:W0:Y:S02]  /*0110*/  MUFU.RCP R0, R0 ;  /* 0x0000000000007308 */ /* 0x001e240000001000 */
[----:B0-----:R-:W-:-:S06]  /*0120*/  VIADD R4, R0, 0xffffffe ;  /* 0x0ffffffe00047836 */ /* 0x001fcc0000000000 */
[----:B------:R0:W1:Y:S02]  /*0130*/  F2I.FTZ.U32.TRUNC.NTZ R5, R4 ;  /* 0x0000000400057305 */ /* 0x000064000021f000 */
[----:B0-----:R-:W-:Y:S02]  /*0140*/  IMAD.MOV.U32 R4, RZ, RZ, RZ ;  /* 0x000000ffff047224 */ /* 0x001fe400078e00ff */
[----:B-1----:R-:W-:-:S04]  /*0150*/  IMAD.MOV R7, RZ, RZ, -R5 ;  /* 0x000000ffff077224 */ /* 0x002fc800078e0a05 */
[----:B------:R-:W-:-:S04]  /*0160*/  IMAD R7, R7, UR4, RZ ;  /* 0x0000000407077c24 */ /* 0x000fc8000f8e02ff */
[----:B------:R-:W-:-:S06]  /*0170*/  IMAD.HI.U32 R5, R5, R7, R4 ;  /* 0x0000000705057227 */ /* 0x000fcc00078e0004 */
[----:B------:R-:W-:-:S04]  /*0180*/  IMAD.HI.U32 R4, R5, R2, RZ ;  /* 0x0000000205047227 */ /* 0x000fc800078e00ff */
[----:B------:R-:W-:-:S04]  /*0190*/  IMAD.MOV R5, RZ, RZ, -R4 ;  /* 0x000000ffff057224 */ /* 0x000fc800078e0a04 */
[----:B------:R-:W-:-:S05]  /*01a0*/  IMAD R5, R5, UR4, R2 ;  /* 0x0000000405057c24 */ /* 0x000fca000f8e0202 */
[----:B------:R-:W-:-:S13]  /*01b0*/  ISETP.GE.U32.AND P0, PT, R5, UR4, PT ;  /* 0x0000000405007c0c */ /* 0x000fda000bf06070 */
[----:B------:R-:W-:Y:S01]  /*01c0*/  @P0 VIADD R5, R5, -UR4 ;  /* 0x8000000405050c36 */ /* 0x000fe20008000000 */
[----:B------:R-:W-:-:S04]  /*01d0*/  @P0 IADD3 R4, PT, PT, R4, 0x1, RZ ;  /* 0x0000000104040810 */ /* 0x000fc80007ffe0ff */
[----:B------:R-:W-:Y:S01]  /*01e0*/  ISETP.GE.U32.AND P1, PT, R5, UR4, PT ;  /* 0x0000000405007c0c */ /* 0x000fe2000bf26070 */
[----:B------:R-:W-:-:S12]  /*01f0*/  IMAD.MOV.U32 R5, RZ, RZ, RZ ;  /* 0x000000ffff057224 */ /* 0x000fd800078e00ff */
[----:B------:R-:W-:Y:S01]  /*0200*/  @P1 VIADD R4, R4, 0x1 ;  /* 0x0000000104041836 */ /* 0x000fe20000000000 */
[----:B------:R-:W-:-:S05]  /*0210*/  @!P2 LOP3.LUT R4, RZ, UR4, RZ, 0x33, !PT ;  /* 0x00000004ff04ac12 */ /* 0x000fca000f8e33ff */
[----:B------:R-:W-:-:S04]  /*0220*/  IMAD.MOV R15, RZ, RZ, -R4 ;  /* 0x000000ffff0f7224 */ /* 0x000fc800078e0a04 */
[----:B------:R-:W-:Y:S01]  /*0230*/  IMAD R15, R15, UR4, R2 ;  /* 0x000000040f0f7c24 */ /* 0x000fe2000f8e0202 */
[----:B------:R-:W-:Y:S06]  /*0240*/  BRA `(.L_x_81) ;  /* 0x0000000000347947 */ /* 0x000fec0003800000 */
.L_x_80:
[----:B------:R-:W-:-:S07]  /*0250*/  MOV R0, 0x270 ;  /* 0x0000027000007802 */ /* 0x000fce0000000f00 */
[----:B------:R-:W-:Y:S05]  /*0260*/  CALL.REL.NOINC `($__internal_4_$__cuda_sm20_div_u64) ;  /* 0x0000000000f87944 */ /* 0x000fea0003c00000 */
[----:B------:R-:W0:Y:S01]  /*0270*/  LDCU.64 UR4, c[0x0][0x3b0] ;  /* 0x00007600ff0477ac */ /* 0x000e220008000a00 */
[----:B------:R-:W-:Y:S01]  /*0280*/  IADD3 R9, P0, PT, RZ, -R6, RZ ;  /* 0x80000006ff097210 */ /* 0x000fe20007f1e0ff */
[----:B------:R-:W-:-:S03]  /*0290*/  IMAD.MOV.U32 R3, RZ, RZ, RZ ;  /* 0x000000ffff037224 */ /* 0x000fc600078e00ff */
[----:B------:R-:W-:-:S05]  /*02a0*/  IADD3.X R0, PT, PT, RZ, ~R7, RZ, P0, !PT ;  /* 0x80000007ff007210 */ /* 0x000fca00007fe4ff */
[----:B0-----:R-:W-:Y:S02]  /*02b0*/  IMAD R0, R0, UR4, RZ ;  /* 0x0000000400007c24 */ /* 0x001fe4000f8e02ff */
[----:B------:R-:W-:-:S04]  /*02c0*/  IMAD.WIDE.U32 R4, R9, UR4, R2 ;  /* 0x0000000409047c25 */ /* 0x000fc8000f8e0002 */
[----:B------:R-:W-:Y:S02]  /*02d0*/  IMAD R9, R9, UR5, R0 ;  /* 0x0000000509097c24 */ /* 0x000fe4000f8e0200 */
[----:B------:R-:W-:Y:S02]  /*02e0*/  IMAD.MOV.U32 R15, RZ, RZ, R4 ;  /* 0x000000ffff0f7224 */ /* 0x000fe400078e0004 */
[----:B------:R-:W-:Y:S01]  /*02f0*/  IMAD.IADD R12, R5, 0x1, R9 ;  /* 0x00000001050c7824 */ /* 0x000fe200078e0209 */
[----:B------:R-:W-:Y:S01]  /*0300*/  MOV R5, R7 ;  /* 0x0000000700057202 */ /* 0x000fe20000000f00 */
[----:B------:R-:W-:-:S07]  /*0310*/  IMAD.MOV.U32 R4, RZ, RZ, R6 ;  /* 0x000000ffff047224 */ /* 0x000fce00078e0006 */
.L_x_81:
[----:B------:R-:W0:Y:S01]  /*0320*/  LDCU.128 UR12, c[0x0][0x3a0] ;  /* 0x00007400ff0c77ac */ /* 0x000e220008000c00 */
[C---:B------:R-:W-:Y:S01]  /*0330*/  IMAD.SHL.U32 R6, R4.reuse, 0x4, RZ ;  /* 0x0000000404067824 */ /* 0x040fe200078e00ff */
[----:B------:R-:W-:Y:S01]  /*0340*/  SHF.L.U64.HI R4, R4, 0x2, R5 ;  /* 0x0000000204047819 */ /* 0x000fe20000010205 */
[----:B------:R-:W-:Y:S01]  /*0350*/  IMAD.SHL.U32 R0, R2, 0x2, RZ ;  /* 0x0000000202007824 */ /* 0x000fe200078e00ff */
[----:B------:R-:W1:Y:S01]  /*0360*/  LDCU.64 UR4, c[0x0][0x3c0] ;  /* 0x00007800ff0477ac */ /* 0x000e620008000a00 */
[----:B------:R-:W-:Y:S01]  /*0370*/  SHF.R.U32.HI R3, RZ, 0x1f, R2 ;  /* 0x0000001fff037819 */ /* 0x000fe20000011602 */
[----:B------:R-:W2:Y:S01]  /*0380*/  LDCU.128 UR20, c[0x0][0x3d0] ;  /* 0x00007a00ff1477ac */ /* 0x000ea20008000c00 */
[----:B------:R-:W3:Y:S01]  /*0390*/  LDCU.128 UR8, c[0x0][0x390] ;  /* 0x00007200ff0877ac */ /* 0x000ee20008000c00 */
[----:B------:R-:W4:Y:S01]  /*03a0*/  LDCU.128 UR16, c[0x0][0x380] ;  /* 0x00007000ff1077ac */ /* 0x000f220008000c00 */
[C---:B0-----:R-:W-:Y:S02]  /*03b0*/  IADD3 R8, P0, PT, R6.reuse, UR12, RZ ;  /* 0x0000000c06087c10 */ /* 0x041fe4000ff1e0ff */
[----:B------:R-:W-:-:S02]  /*03c0*/  IADD3 R6, P1, PT, R6, UR14, RZ ;  /* 0x0000000e06067c10 */ /* 0x000fc4000ff3e0ff */
[----:B------:R-:W-:Y:S02]  /*03d0*/  IADD3.X R9, PT, PT, R4, UR13, RZ, P0, !PT ;  /* 0x0000000d04097c10 */ /* 0x000fe400087fe4ff */
[----:B-1----:R-:W-:Y:S01]  /*03e0*/  IADD3 R15, P0, PT, R15, UR4, RZ ;  /* 0x000000040f0f7c10 */ /* 0x002fe2000ff1e0ff */
[----:B------:R-:W0:Y:S01]  /*03f0*/  LDCU.U16 UR4, c[0x0][0x3c8] ;  /* 0x00007900ff0477ac */ /* 0x000e220008000400 */
[----:B--2---:R-:W-:Y:S02]  /*0400*/  IADD3 R10, P2, PT, R0, UR22, RZ ;  /* 0x00000016000a7c10 */ /* 0x004fe4000ff5e0ff */
[----:B------:R-:W-:Y:S01]  /*0410*/  IADD3.X R12, PT, PT, R12, UR5, RZ, P0, !PT ;  /* 0x000000050c0c7c10 */ /* 0x000fe200087fe4ff */
[C---:B------:R-:W-:Y:S01]  /*0420*/  IMAD.SHL.U32 R14, R15.reuse, 0x4, RZ ;  /* 0x000000040f0e7824 */ /* 0x040fe200078e00ff */
[----:B------:R-:W-:Y:S01]  /*0430*/  IADD3.X R7, PT, PT, R4, UR15, RZ, P1, !PT ;  /* 0x0000000f04077c10 */ /* 0x000fe20008ffe4ff */
[----:B------:R-:W2:Y:S01]  /*0440*/  LDG.E R9, desc[UR6][R8.64] ;  /* 0x0000000608097981 */ /* 0x000ea2000c1e1900 */
[----:B------:R-:W-:-:S02]  /*0450*/  SHF.L.U64.HI R15, R15, 0x2, R12 ;  /* 0x000000020f0f7819 */ /* 0x000fc4000001020c */
[----:B------:R-:W-:Y:S01]  /*0460*/  IADD3 R4, P1, PT, R0, UR20, RZ ;  /* 0x0000001400047c10 */ /* 0x000fe2000ff3e0ff */
[----:B------:R-:W5:Y:S01]  /*0470*/  LDG.E R6, desc[UR6][R6.64] ;  /* 0x0000000606067981 */ /* 0x000f62000c1e1900 */
[C---:B---3--:R-:W-:Y:S02]  /*0480*/  IADD3 R12, P0, PT, R14.reuse, UR8, RZ ;  /* 0x000000080e0c7c10 */ /* 0x048fe4000ff1e0ff */
[C---:B------:R-:W-:Y:S02]  /*0490*/  IADD3.X R11, PT, PT, R3.reuse, UR23, RZ, P2, !PT ;  /* 0x00000017030b7c10 */ /* 0x040fe400097fe4ff */
[----:B------:R-:W-:Y:S02]  /*04a0*/  IADD3.X R5, PT, PT, R3, UR21, RZ, P1, !PT ;  /* 0x0000001503057c10 */ /* 0x000fe40008ffe4ff */
[----:B------:R-:W-:Y:S01]  /*04b0*/  IADD3.X R13, PT, PT, R15, UR9, RZ, P0, !PT ;  /* 0x000000090f0d7c10 */ /* 0x000fe200087fe4ff */
[----:B------:R-:W3:Y:S01]  /*04c0*/  LDG.E.U16 R10, desc[UR6][R10.64] ;  /* 0x000000060a0a7981 */ /* 0x000ee2000c1e1500 */
[----:B------:R-:W-:-:S02]  /*04d0*/  IADD3 R14, P1, PT, R14, UR10, RZ ;  /* 0x0000000a0e0e7c10 */ /* 0x000fc4000ff3e0ff */
[C---:B----4-:R-:W-:Y:S01]  /*04e0*/  LEA R16, P0, R2.reuse, UR16, 0x2 ;  /* 0x0000001002107c11 */ /* 0x050fe2000f8010ff */
[----:B------:R-:W2:Y:S01]  /*04f0*/  LDG.E R12, desc[UR6][R12.64] ;  /* 0x000000060c0c7981 */ /* 0x000ea2000c1e1900 */
[----:B------:R-:W-:Y:S02]  /*0500*/  IADD3.X R15, PT, PT, R15, UR11, RZ, P1, !PT ;  /* 0x0000000b0f0f7c10 */ /* 0x000fe40008ffe4ff */
[----:B------:R-:W-:Y:S01]  /*0510*/  LEA.HI.X R17, R2, UR17, RZ, 0x2, P0 ;  /* 0x0000001102117c11 */ /* 0x000fe200080f14ff */
[----:B------:R-:W4:Y:S04]  /*0520*/  LDG.E.U16 R4, desc[UR6][R4.64] ;  /* 0x0000000604047981 */ /* 0x000f28000c1e1500 */
[----:B------:R-:W5:Y:S04]  /*0530*/  LDG.E R14, desc[UR6][R14.64] ;  /* 0x000000060e0e7981 */ /* 0x000f68000c1e1900 */
[----:B------:R-:W5:Y:S01]  /*0540*/  LDG.E R16, desc[UR6][R16.64] ;  /* 0x0000000610107981 */ /* 0x000f62000c1e1900 */
[----:B0-----:R-:W-:Y:S01]  /*0550*/  UPRMT UR4, UR4, 0x9910, URZ ;  /* 0x0000991004047896 */ /* 0x001fe200080000ff */
[----:B---3--:R-:W-:Y:S01]  /*0560*/  IADD3 R10, PT, PT, RZ, -R10, RZ ;  /* 0x8000000aff0a7210 */ /* 0x008fe20007ffe0ff */
[----:B--2---:R-:W-:-:S03]  /*0570*/  IMAD.IADD R9, R12, 0x1, R9 ;  /* 0x000000010c097824 */ /* 0x004fc600078e0209 */
[----:B------:R-:W-:-:S05]  /*0580*/  PRMT R11, R10, 0x7710, RZ ;  /* 0x000077100a0b7816 */ /* 0x000fca00000000ff */
[----:B----4-:R-:W-:Y:S01]  /*0590*/  IMAD.IADD R8, R4, 0x1, R11 ;  /* 0x0000000104087824 */ /* 0x010fe200078e020b */
[----:B-----5:R-:W-:Y:S01]  /*05a0*/  IADD3 R2, PT, PT, R6, R9, R14 ;  /* 0x0000000906027210 */ /* 0x020fe20007ffe00e */
[----:B------:R-:W-:-:S03]  /*05b0*/  IMAD R9, R9, 0x80, R16 ;  /* 0x0000008009097824 */ /* 0x000fc600078e0210 */
[----:B------:R-:W-:Y:S01]  /*05c0*/  PRMT R8, R8, 0x9910, RZ ;  /* 0x0000991008087816 */ /* 0x000fe200000000ff */
[----:B------:R-:W-:-:S05]  /*05d0*/  IMAD R2, R2, 0x8000, R9 ;  /* 0x0000800002027824 */ /* 0x000fca00078e0209 */
[----:B------:R-:W-:Y:S02]  /*05e0*/  PRMT R5, R2, 0x9910, RZ ;  /* 0x0000991002057816 */ /* 0x000fe400000000ff */
[----:B------:R-:W-:Y:S01]  /*05f0*/  IADD3 R2, P0, PT, R0, UR18, RZ ;  /* 0x0000001200027c10 */ /* 0x000fe2000ff1e0ff */
[----:B------:R-:W-:-:S03]  /*0600*/  IMAD.MOV.U32 R0, RZ, RZ, R8 ;  /* 0x000000ffff007224 */ /* 0x000fc600078e0008 */
[----:B------:R-:W-:Y:S01]  /*0610*/  IADD3.X R3, PT, PT, R3, UR19, RZ, P0, !PT ;  /* 0x0000001303037c10 */ /* 0x000fe200087fe4ff */
[----:B------:R-:W-:-:S05]  /*0620*/  IMAD R5, R5, UR4, R0 ;  /* 0x0000000405057c24 */ /* 0x000fca000f8e0200 */
[----:B------:R-:W-:Y:S01]  /*0630*/  STG.E.U16 desc[UR6][R2.64], R5 ;  /* 0x0000000502007986 */ /* 0x000fe2000c101506 */
[----:B------:R-:W-:Y:S05]  /*0640*/  EXIT ;  /* 0x000000000000794d */ /* 0x000fea0003800000 */
        .weak           $__internal_4_$__cuda_sm20_div_u64
        .type           $__internal_4_$__cuda_sm20_div_u64,@function
        .size           $__internal_4_$__cuda_sm20_div_u64,(.L_x_88 - $__internal_4_$__cuda_sm20_div_u64)
$__internal_4_$__cuda_sm20_div_u64:
[----:B------:R-:W0:Y:S01]  /*0650*/  LDCU.64 UR4, c[0x0][0x3b0] ;  /* 0x00007600ff0477ac */ /* 0x000e220008000a00 */
[----:B------:R-:W1:Y:S01]  /*0660*/  LDC.64 R4, c[0x0][0x3b0] ;  /* 0x0000ec00ff047b82 */ /* 0x000e620000000a00 */
[----:B0-----:R-:W0:Y:S08]  /*0670*/  I2F.U64.RP R10, UR4 ;  /* 0x00000004000a7d12 */ /* 0x001e300008309000 */
[----:B0-----:R-:W0:Y:S02]  /*0680*/  MUFU.RCP R10, R10 ;  /* 0x0000000a000a7308 */ /* 0x001e240000001000 */
[----:B0-----:R-:W-:-:S06]  /*0690*/  IADD3 R6, PT, PT, R10, 0x1ffffffe, RZ ;  /* 0x1ffffffe0a067810 */ /* 0x001fcc0007ffe0ff */
[----:B------:R-:W1:Y:S02]  /*06a0*/  F2I.U64.TRUNC R6, R6 ;  /* 0x0000000600067311 */ /* 0x000e64000020d800 */
[----:B-1----:R-:W-:-:S04]  /*06b0*/  IMAD.WIDE.U32 R8, R6, R4, RZ ;  /* 0x0000000406087225 */ /* 0x002fc800078e00ff */
[----:B------:R-:W-:Y:S01]  /*06c0*/  IMAD R9, R6, R5, R9 ;  /* 0x0000000506097224 */ /* 0x000fe200078e0209 */
[----:B------:R-:W-:-:S03]  /*06d0*/  IADD3 R11, P0, PT, RZ, -R8, RZ ;  /* 0x80000008ff0b7210 */ /* 0x000fc60007f1e0ff */
[----:B------:R-:W-:Y:S02]  /*06e0*/  IMAD R9, R7, R4, R9 ;  /* 0x0000000407097224 */ /* 0x000fe400078e0209 */
[----:B------:R-:W-:-:S04]  /*06f0*/  IMAD.HI.U32 R8, R6, R11, RZ ;  /* 0x0000000b06087227 */ /* 0x000fc800078e00ff */
[----:B------:R-:W-:Y:S02]  /*0700*/  IMAD.X R13, RZ, RZ, ~R9, P0 ;  /* 0x000000ffff0d7224 */ /* 0x000fe400000e0e09 */
[----:B------:R-:W-:Y:S02]  /*0710*/  IMAD.MOV.U32 R9, RZ, RZ, R6 ;  /* 0x000000ffff097224 */ /* 0x000fe400078e0006 */
[-C--:B------:R-:W-:Y:S02]  /*0720*/  IMAD R15, R7, R13.reuse, RZ ;  /* 0x0000000d070f7224 */ /* 0x080fe400078e02ff */
[----:B------:R-:W-:-:S04]  /*0730*/  IMAD.WIDE.U32 R8, P0, R6, R13, R8 ;  /* 0x0000000d06087225 */ /* 0x000fc80007800008 */
[----:B------:R-:W-:-:S04]  /*0740*/  IMAD.HI.U32 R13, R7, R13, RZ ;  /* 0x0000000d070d7227 */ /* 0x000fc800078e00ff */
[----:B------:R-:W-:-:S05]  /*0750*/  IMAD.HI.U32 R8, P1, R7, R11, R8 ;  /* 0x0000000b07087227 */ /* 0x000fca0007820008 */
[----:B------:R-:W-:Y:S01]  /*0760*/  IADD3 R9, P2, PT, R15, R8, RZ ;  /* 0x000000080f097210 */ /* 0x000fe20007f5e0ff */
[----:B------:R-:W-:-:S04]  /*0770*/  IMAD.X R8, R13, 0x1, R7, P0 ;  /* 0x000000010d087824 */ /* 0x000fc800000e0607 */
[----:B------:R-:W-:Y:S01]  /*0780*/  IMAD.WIDE.U32 R6, R9, R4, RZ ;  /* 0x0000000409067225 */ /* 0x000fe200078e00ff */
[----:B------:R-:W-:-:S03]  /*0790*/  IADD3.X R11, PT, PT, RZ, RZ, R8, P2, P1 ;  /* 0x000000ffff0b7210 */ /* 0x000fc600017e2408 */
[----:B------:R-:W-:Y:S01]  /*07a0*/  IMAD R7, R9, R5, R7 ;  /* 0x0000000509077224 */ /* 0x000fe200078e0207 */
[----:B------:R-:W-:-:S03]  /*07b0*/  IADD3 R13, P0, PT, RZ, -R6, RZ ;  /* 0x80000006ff0d7210 */ /* 0x000fc60007f1e0ff */
[----:B------:R-:W-:Y:S02]  /*07c0*/  IMAD R7, R11, R4, R7 ;  /* 0x000000040b077224 */ /* 0x000fe400078e0207 */
[----:B------:R-:W-:-:S03]  /*07d0*/  IMAD.HI.U32 R8, R9, R13, RZ ;  /* 0x0000000d09087227 */ /* 0x000fc600078e00ff */
[----:B------:R-:W-:Y:S01]  /*07e0*/  IADD3.X R6, PT, PT, RZ, ~R7, RZ, P0, !PT ;  /* 0x80000007ff067210 */ /* 0x000fe200007fe4ff */
[----:B------:R-:W-:-:S04]  /*07f0*/  IMAD.MOV.U32 R7, RZ, RZ, RZ ;  /* 0x000000ffff077224 */ /* 0x000fc800078e00ff */
        /* <DEDUP_REMOVED lines=8> */
[----:B------:R-:W-:-:S04]  /*0880*/  IMAD.WIDE.U32 R6, RZ, R9, R6 ;  /* 0x00000009ff067225 */ /* 0x000fc800078e0006 */
[----:B------:R-:W-:-:S04]  /*0890*/  IMAD.HI.U32 R6, P0, R11, R2, R6 ;  /* 0x000000020b067227 */ /* 0x000fc80007800006 */
[----:B------:R-:W-:Y:S01]  /*08a0*/  IMAD.X R8, RZ, RZ, RZ, P0 ;  /* 0x000000ffff087224 */ /* 0x000fe200000e06ff */
[----:B------:R-:W-:-:S04]  /*08b0*/  IADD3 R9, P1, PT, RZ, R6, RZ ;  /* 0x00000006ff097210 */ /* 0x000fc80007f3e0ff */
[----:B------:R-:W-:Y:S01]  /*08c0*/  IADD3.X R11, PT, PT, RZ, R8, RZ, P1, !PT ;  /* 0x00000008ff0b7210 */ /* 0x000fe20000ffe4ff */
[----:B------:R-:W-:-:S04]  /*08d0*/  IMAD.WIDE.U32 R6, R9, R4, RZ ;  /* 0x0000000409067225 */ /* 0x000fc800078e00ff */
[----:B------:R-:W-:Y:S01]  /*08e0*/  IMAD R7, R9, R5, R7 ;  /* 0x0000000509077224 */ /* 0x000fe200078e0207 */
[----:B------:R-:W-:-:S03]  /*08f0*/  IADD3 R13, P1, PT, -R6, R2, RZ ;  /* 0x00000002060d7210 */ /* 0x000fc60007f3e1ff */
[-C--:B------:R-:W-:Y:S01]  /*0900*/  IMAD R7, R11, R4.reuse, R7 ;  /* 0x000000040b077224 */ /* 0x080fe200078e0207 */
[----:B------:R-:W-:-:S03]  /*0910*/  ISETP.GE.U32.AND P0, PT, R13, R4, PT ;  /* 0x000000040d00720c */ /* 0x000fc60003f06070 */
[----:B------:R-:W-:Y:S01]  /*0920*/  IMAD.X R12, RZ, RZ, ~R7, P1 ;  /* 0x000000ffff0c7224 */ /* 0x000fe200008e0e07 */
[----:B------:R-:W-:Y:S02]  /*0930*/  IADD3 R7, P2, PT, R13, -R4, RZ ;  /* 0x800000040d077210 */ /* 0x000fe40007f5e0ff */
[----:B------:R-:W-:Y:S02]  /*0940*/  IADD3 R6, P1, PT, R9, 0x1, RZ ;  /* 0x0000000109067810 */ /* 0x000fe40007f3e0ff */
[C---:B------:R-:W-:Y:S01]  /*0950*/  ISETP.GE.U32.AND.EX P0, PT, R12.reuse, R5, PT, P0 ;  /* 0x000000050c00720c */ /* 0x040fe20003f06100 */
[----:B------:R-:W-:Y:S02]  /*0960*/  IMAD.X R10, R12, 0x1, ~R5, P2 ;  /* 0x000000010c0a7824 */ /* 0x000fe400010e0e05 */
[----:B------:R-:W-:Y:S01]  /*0970*/  IMAD.X R8, RZ, RZ, R11, P1 ;  /* 0x000000ffff087224 */ /* 0x000fe200008e060b */
[----:B------:R-:W-:Y:S02]  /*0980*/  SEL R7, R7, R13, P0 ;  /* 0x0000000d07077207 */ /* 0x000fe40000000000 */
[----:B------:R-:W-:-:S02]  /*0990*/  SEL R9, R6, R9, P0 ;  /* 0x0000000906097207 */ /* 0x000fc40000000000 */
[----:B------:R-:W-:Y:S02]  /*09a0*/  SEL R10, R10, R12, P0 ;  /* 0x0000000c0a0a7207 */ /* 0x000fe40000000000 */
[----:B------:R-:W-:Y:S02]  /*09b0*/  SEL R8, R8, R11, P0 ;  /* 0x0000000b08087207 */ /* 0x000fe40000000000 */
[----:B------:R-:W-:Y:S02]  /*09c0*/  ISETP.GE.U32.AND P0, PT, R7, R4, PT ;  /* 0x000000040700720c */ /* 0x000fe40003f06070 */
[----:B------:R-:W-:Y:S02]  /*09d0*/  IADD3 R6, P2, PT, R9, 0x1, RZ ;  /* 0x0000000109067810 */ /* 0x000fe40007f5e0ff */
[----:B------:R-:W-:Y:S01]  /*09e0*/  ISETP.NE.U32.AND P1, PT, R4, RZ, PT ;  /* 0x000000ff0400720c */ /* 0x000fe20003f25070 */
[----:B------:R-:W-:Y:S01]  /*09f0*/  IMAD.MOV.U32 R4, RZ, RZ, R0 ;  /* 0x000000ffff047224 */ /* 0x000fe200078e0000 */
[----:B------:R-:W-:-:S02]  /*0a00*/  ISETP.GE.U32.AND.EX P0, PT, R10, R5, PT, P0 ;  /* 0x000000050a00720c */ /* 0x000fc40003f06100 */
[-C--:B------:R-:W-:Y:S02]  /*0a10*/  IADD3.X R7, PT, PT, RZ, R8.reuse, RZ, P2, !PT ;  /* 0x00000008ff077210 */ /* 0x080fe400017fe4ff */
[----:B------:R-:W-:Y:S01]  /*0a20*/  ISETP.NE.AND.EX P1, PT, R5, RZ, PT, P1 ;  /* 0x000000ff0500720c */ /* 0x000fe20003f25310 */
[----:B------:R-:W-:Y:S01]  /*0a30*/  IMAD.MOV.U32 R5, RZ, RZ, 0x0 ;  /* 0x00000000ff057424 */ /* 0x000fe200078e00ff */
[----:B------:R-:W-:Y:S02]  /*0a40*/  SEL R6, R6, R9, P0 ;  /* 0x0000000906067207 */ /* 0x000fe40000000000 */
[----:B------:R-:W-:Y:S02]  /*0a50*/  SEL R7, R7, R8, P0 ;  /* 0x0000000807077207 */ /* 0x000fe40000000000 */
[----:B------:R-:W-:Y:S02]  /*0a60*/  SEL R6, R6, 0xffffffff, P1 ;  /* 0xffffffff06067807 */ /* 0x000fe40000800000 */
[----:B------:R-:W-:Y:S01]  /*0a70*/  SEL R7, R7, 0xffffffff, P1 ;  /* 0xffffffff07077807 */ /* 0x000fe20000800000 */
[----:B------:R-:W-:Y:S06]  /*0a80*/  RET.REL.NODEC R4 `(matmul_correct_and_reduce) ;  /* 0xfffffff4045c7950 */ /* 0x000fec0003c3ffff */
.L_x_82:
        /* <DEDUP_REMOVED lines=15> */
.L_x_88:


//--------------------- .text.xor_assign_u8       --------------------------
	.section	.text.xor_assign_u8,"ax",@progbits
	.align	128
        .global         xor_assign_u8
        .type           xor_assign_u8,@function
        .size           xor_assign_u8,(.L_x_94 - xor_assign_u8)
        .other          xor_assign_u8,@"STO_CUDA_ENTRY STV_DEFAULT"
xor_assign_u8:
.text.xor_assign_u8:
        /* <DEDUP_REMOVED lines=10> */
[----:B------:R-:W1:Y:S01]  /*00a0*/  LDCU.64 UR4, c[0x0][0x358] ;  /* 0x00006b00ff0477ac */ /* 0x000e620008000a00 */
[C---:B0-----:R-:W-:Y:S02]  /*00b0*/  IADD3 R4, P0, PT, R2.reuse, UR10, RZ ;  /* 0x0000000a02047c10 */ /* 0x041fe4000ff1e0ff */
[----:B------:R-:W-:-:S03]  /*00c0*/  IADD3 R2, P1, PT, R2, UR8, RZ ;  /* 0x0000000802027c10 */ /* 0x000fc6000ff3e0ff */
[----:B------:R-:W-:Y:S02]  /*00d0*/  IMAD.X R5, RZ, RZ, UR11, P0 ;  /* 0x0000000bff057e24 */ /* 0x000fe400080e06ff */
[----:B------:R-:W-:-:S03]  /*00e0*/  IMAD.X R3, RZ, RZ, UR9, P1 ;  /* 0x00000009ff037e24 */ /* 0x000fc600088e06ff */
[----:B-1----:R-:W2:Y:S04]  /*00f0*/  LDG.E.U8 R4, desc[UR4][R4.64] ;  /* 0x0000000404047981 */ /* 0x002ea8000c1e1100 */
[----:B------:R-:W2:Y:S02]  /*0100*/  LDG.E.U8 R7, desc[UR4][R2.64] ;  /* 0x0000000402077981 */ /* 0x000ea4000c1e1100 */
[----:B--2---:R-:W-:-:S05]  /*0110*/  LOP3.LUT R7, R7, R4, RZ, 0x3c, !PT ;  /* 0x0000000407077212 */ /* 0x004fca00078e3cff */
[----:B------:R-:W-:Y:S01]  /*0120*/  STG.E.U8 desc[UR4][R2.64], R7 ;  /* 0x0000000702007986 */ /* 0x000fe2000c101104 */
[----:B------:R-:W-:Y:S05]  /*0130*/  EXIT ;  /* 0x000000000000794d */ /* 0x000fea0003800000 */
.L_x_83:
        /* <DEDUP_REMOVED lines=12> */
.L_x_94:


//--------------------- .nv.shared.reserved.0     --------------------------
	.section	.nv.shared.reserved.0,"aw",@nobits
	.weak		__nv_reservedSMEM_offset_0_alias
	.size		__nv_reservedSMEM_offset_0_alias, 0, 64
	.other		__nv_reservedSMEM_offset_0_alias,@"STO_CUDA_RESERVED_SHARED STV_DEFAULT"
__nv_reservedSMEM_offset_0_alias:
	.zero		0
	.zero		64


//--------------------- .nv.constant0.mergeBatchResults --------------------------
	.section	.nv.constant0.mergeBatchResults,"a",@progbits
	.sectionflags	@""
	.align	4
.nv.constant0.mergeBatchResults:
	.zero		992


//--------------------- .nv.constant0.mergeDbResultsWithOrPolicyBitmap --------------------------
	.section	.nv.constant0.mergeDbResultsWithOrPolicyBitmap,"a",@progbits
	.sectionflags	@""
	.align	4
.nv.constant0.mergeDbResultsWithOrPolicyBitmap:
	.zero		992


//--------------------- .nv.constant0.mergeDbResults --------------------------
	.section	.nv.constant0.mergeDbResults,"a",@progbits
	.sectionflags	@""
	.align	4
.nv.constant0.mergeDbResults:
	.zero		992


//--------------------- .nv.constant0.openResults --------------------------
	.section	.nv.constant0.openResults,"a",@progbits
	.sectionflags	@""
	.align	4
.nv.constant0.openResults:
	.zero		976


//--------------------- .nv.constant0.matmul_correct_and_reduce --------------------------
	.section	.nv.constant0.matmul_correct_and_reduce,"a",@progbits
	.sectionflags	@""
	.align	4
.nv.constant0.matmul_correct_and_reduce:
	.zero		992


//--------------------- .nv.constant0.xor_assign_u8 --------------------------
	.section	.nv.constant0.xor_assign_u8,"a",@progbits
	.sectionflags	@""
	.align	4
.nv.constant0.xor_assign_u8:
	.zero		920


//--------------------- SYMBOLS --------------------------

	.type		.nv.reservedSmem.offset0,@object
	.size		.nv.reservedSmem.offset0,0x4
